//
// Generated by NVIDIA NVVM Compiler
//
// Compiler Build ID: CL-36424714
// Cuda compilation tools, release 13.0, V13.0.88
// Based on NVVM 20.0.0
//

.version 9.0
.target sm_100
.address_size 64

	// .globl	_Z26SetInitialConditionsKernelPd
.func  (.param .b64 func_retval0) __internal_accurate_pow
(
	.param .b64 __internal_accurate_pow_param_0
)
;
.const .align 8 .u64 pitch;

.visible .entry _Z26SetInitialConditionsKernelPd(
	.param .u64 .ptr .align 1 _Z26SetInitialConditionsKernelPd_param_0
)
{
	.reg .pred 	%p<2>;
	.reg .b32 	%r<5>;
	.reg .b64 	%rd<9>;

	ld.param.u64 	%rd1, [_Z26SetInitialConditionsKernelPd_param_0];
	mov.u32 	%r2, %ntid.x;
	mov.u32 	%r3, %ctaid.x;
	mov.u32 	%r4, %tid.x;
	mad.lo.s32 	%r1, %r2, %r3, %r4;
	setp.gt.s32 	%p1, %r1, 31;
	@%p1 bra 	$L__BB0_2;
	cvta.to.global.u64 	%rd2, %rd1;
	ld.const.u64 	%rd3, [pitch];
	mul.wide.s32 	%rd4, %r1, 8;
	add.s64 	%rd5, %rd2, %rd4;
	mov.b64 	%rd6, 4530960492415691040;
	st.global.u64 	[%rd5], %rd6;
	add.s64 	%rd7, %rd5, %rd3;
	mov.b64 	%rd8, 4606092237051531469;
	st.global.u64 	[%rd7], %rd8;
$L__BB0_2:
	ret;

}
	// .globl	_Z15SolveOdesKerneldPdS_
.visible .entry _Z15SolveOdesKerneldPdS_(
	.param .f64 _Z15SolveOdesKerneldPdS__param_0,
	.param .u64 .ptr .align 1 _Z15SolveOdesKerneldPdS__param_1,
	.param .u64 .ptr .align 1 _Z15SolveOdesKerneldPdS__param_2
)
{
	.reg .pred 	%p<16>;
	.reg .b32 	%r<23>;
	.reg .b64 	%rd<10>;
	.reg .b64 	%fd<39>;

	ld.param.f64 	%fd15, [_Z15SolveOdesKerneldPdS__param_0];
	ld.param.u64 	%rd3, [_Z15SolveOdesKerneldPdS__param_1];
	ld.param.u64 	%rd4, [_Z15SolveOdesKerneldPdS__param_2];
	mov.u32 	%r5, %ntid.x;
	mov.u32 	%r6, %ctaid.x;
	mov.u32 	%r7, %tid.x;
	mad.lo.s32 	%r1, %r5, %r6, %r7;
	setp.gt.s32 	%p1, %r1, 31;
	@%p1 bra 	$L__BB1_12;
	cvta.to.global.u64 	%rd5, %rd3;
	cvta.to.global.u64 	%rd6, %rd4;
	mul.wide.s32 	%rd7, %r1, 8;
	add.s64 	%rd8, %rd6, %rd7;
	ld.global.f64 	%fd1, [%rd8];
	add.s64 	%rd1, %rd5, %rd7;
	ld.global.f64 	%fd2, [%rd1];
	ld.const.u64 	%rd9, [pitch];
	add.s64 	%rd2, %rd1, %rd9;
	ld.global.f64 	%fd3, [%rd2];
	{
	.reg .b32 %temp; 
	mov.b64 	{%temp, %r2}, %fd2;
	}
	mov.f64 	%fd16, 0d4000000000000000;
	{
	.reg .b32 %temp; 
	mov.b64 	{%temp, %r8}, %fd16;
	}
	and.b32  	%r4, %r8, 2146435072;
	setp.eq.s32 	%p2, %r4, 1062207488;
	abs.f64 	%fd4, %fd2;
	{ // callseq 0, 0
	.param .b64 param0;
	st.param.f64 	[param0], %fd4;
	.param .b64 retval0;
	call.uni (retval0), 
	__internal_accurate_pow, 
	(
	param0
	);
	ld.param.f64 	%fd17, [retval0];
	} // callseq 0
	setp.lt.s32 	%p3, %r2, 0;
	neg.f64 	%fd19, %fd17;
	selp.f64 	%fd20, %fd19, %fd17, %p2;
	selp.f64 	%fd37, %fd20, %fd17, %p3;
	setp.neu.f64 	%p4, %fd2, 0d0000000000000000;
	@%p4 bra 	$L__BB1_3;
	setp.eq.s32 	%p5, %r4, 1062207488;
	selp.b32 	%r9, %r2, 0, %p5;
	setp.lt.s32 	%p6, %r8, 0;
	or.b32  	%r10, %r9, 2146435072;
	selp.b32 	%r11, %r10, %r9, %p6;
	mov.b32 	%r12, 0;
	mov.b64 	%fd37, {%r12, %r11};
$L__BB1_3:
	add.f64 	%fd21, %fd2, 0d4000000000000000;
	{
	.reg .b32 %temp; 
	mov.b64 	{%temp, %r13}, %fd21;
	}
	and.b32  	%r14, %r13, 2146435072;
	setp.ne.s32 	%p7, %r14, 2146435072;
	@%p7 bra 	$L__BB1_8;
	setp.num.f64 	%p8, %fd2, %fd2;
	@%p8 bra 	$L__BB1_6;
	mov.f64 	%fd22, 0d4000000000000000;
	add.rn.f64 	%fd37, %fd2, %fd22;
	bra.uni 	$L__BB1_8;
$L__BB1_6:
	setp.neu.f64 	%p9, %fd4, 0d7FF0000000000000;
	@%p9 bra 	$L__BB1_8;
	setp.lt.s32 	%p10, %r2, 0;
	setp.eq.s32 	%p11, %r4, 1062207488;
	setp.lt.s32 	%p12, %r8, 0;
	selp.b32 	%r16, 0, 2146435072, %p12;
	and.b32  	%r17, %r8, 2147483647;
	setp.ne.s32 	%p13, %r17, 1071644672;
	or.b32  	%r18, %r16, -2147483648;
	selp.b32 	%r19, %r18, %r16, %p13;
	selp.b32 	%r20, %r19, %r16, %p11;
	selp.b32 	%r21, %r20, %r16, %p10;
	mov.b32 	%r22, 0;
	mov.b64 	%fd37, {%r22, %r21};
$L__BB1_8:
	setp.eq.f64 	%p14, %fd2, 0d3FF0000000000000;
	selp.f64 	%fd23, 0d3FF0000000000000, %fd37, %p14;
	mov.f64 	%fd24, 0d3FF0000000000000;
	sub.f64 	%fd25, %fd24, %fd2;
	mul.f64 	%fd26, %fd25, %fd23;
	mul.f64 	%fd27, %fd3, %fd26;
	div.rn.f64 	%fd28, %fd27, 0d3FD3333333333333;
	div.rn.f64 	%fd29, %fd2, 0dC018000000000000;
	add.f64 	%fd30, %fd28, %fd29;
	add.f64 	%fd11, %fd1, %fd30;
	setp.geu.f64 	%p15, %fd2, 0d3FC0A3D70A3D70A4;
	@%p15 bra 	$L__BB1_10;
	mov.f64 	%fd31, 0d3FF0000000000000;
	sub.f64 	%fd32, %fd31, %fd3;
	div.rn.f64 	%fd38, %fd32, 0d405E000000000000;
	bra.uni 	$L__BB1_11;
$L__BB1_10:
	div.rn.f64 	%fd38, %fd3, 0dC062C00000000000;
$L__BB1_11:
	fma.rn.f64 	%fd33, %fd15, %fd11, %fd2;
	st.global.f64 	[%rd1], %fd33;
	ld.global.f64 	%fd34, [%rd2];
	fma.rn.f64 	%fd35, %fd15, %fd38, %fd34;
	st.global.f64 	[%rd2], %fd35;
$L__BB1_12:
	ret;

}
.func  (.param .b64 func_retval0) __internal_accurate_pow(
	.param .b64 __internal_accurate_pow_param_0
)
{
	.reg .pred 	%p<8>;
	.reg .b32 	%r<49>;
	.reg .b32 	%f<3>;
	.reg .b64 	%fd<109>;

	ld.param.f64 	%fd10, [__internal_accurate_pow_param_0];
	{
	.reg .b32 %temp; 
	mov.b64 	{%temp, %r46}, %fd10;
	}
	{
	.reg .b32 %temp; 
	mov.b64 	{%r45, %temp}, %fd10;
	}
	shr.u32 	%r47, %r46, 20;
	setp.gt.u32 	%p1, %r46, 1048575;
	@%p1 bra 	$L__BB2_2;
	mul.f64 	%fd11, %fd10, 0d4350000000000000;
	{
	.reg .b32 %temp; 
	mov.b64 	{%temp, %r46}, %fd11;
	}
	{
	.reg .b32 %temp; 
	mov.b64 	{%r45, %temp}, %fd11;
	}
	shr.u32 	%r16, %r46, 20;
	add.s32 	%r47, %r16, -54;
$L__BB2_2:
	add.s32 	%r48, %r47, -1023;
	and.b32  	%r17, %r46, -2146435073;
	or.b32  	%r18, %r17, 1072693248;
	mov.b64 	%fd107, {%r45, %r18};
	setp.lt.u32 	%p2, %r18, 1073127583;
	@%p2 bra 	$L__BB2_4;
	{
	.reg .b32 %temp; 
	mov.b64 	{%r19, %temp}, %fd107;
	}
	{
	.reg .b32 %temp; 
	mov.b64 	{%temp, %r20}, %fd107;
	}
	add.s32 	%r21, %r20, -1048576;
	mov.b64 	%fd107, {%r19, %r21};
	add.s32 	%r48, %r47, -1022;
$L__BB2_4:
	add.f64 	%fd12, %fd107, 0dBFF0000000000000;
	add.f64 	%fd13, %fd107, 0d3FF0000000000000;
	rcp.approx.ftz.f64 	%fd14, %fd13;
	neg.f64 	%fd15, %fd13;
	fma.rn.f64 	%fd16, %fd15, %fd14, 0d3FF0000000000000;
	fma.rn.f64 	%fd17, %fd16, %fd16, %fd16;
	fma.rn.f64 	%fd18, %fd17, %fd14, %fd14;
	mul.f64 	%fd19, %fd12, %fd18;
	fma.rn.f64 	%fd20, %fd12, %fd18, %fd19;
	mul.f64 	%fd21, %fd20, %fd20;
	fma.rn.f64 	%fd22, %fd21, 0d3EB0F5FF7D2CAFE2, 0d3ED0F5D241AD3B5A;
	fma.rn.f64 	%fd23, %fd22, %fd21, 0d3EF3B20A75488A3F;
	fma.rn.f64 	%fd24, %fd23, %fd21, 0d3F1745CDE4FAECD5;
	fma.rn.f64 	%fd25, %fd24, %fd21, 0d3F3C71C7258A578B;
	fma.rn.f64 	%fd26, %fd25, %fd21, 0d3F6249249242B910;
	fma.rn.f64 	%fd27, %fd26, %fd21, 0d3F89999999999DFB;
	sub.f64 	%fd28, %fd12, %fd20;
	add.f64 	%fd29, %fd28, %fd28;
	neg.f64 	%fd30, %fd20;
	fma.rn.f64 	%fd31, %fd30, %fd12, %fd29;
	mul.f64 	%fd32, %fd18, %fd31;
	fma.rn.f64 	%fd33, %fd21, %fd27, 0d3FB5555555555555;
	mov.f64 	%fd34, 0d3FB5555555555555;
	sub.f64 	%fd35, %fd34, %fd33;
	fma.rn.f64 	%fd36, %fd21, %fd27, %fd35;
	add.f64 	%fd37, %fd36, 0dBC46A4CB00B9E7B0;
	add.f64 	%fd38, %fd33, %fd37;
	sub.f64 	%fd39, %fd33, %fd38;
	add.f64 	%fd40, %fd37, %fd39;
	mul.rn.f64 	%fd41, %fd20, %fd20;
	neg.f64 	%fd42, %fd41;
	fma.rn.f64 	%fd43, %fd20, %fd20, %fd42;
	{
	.reg .b32 %temp; 
	mov.b64 	{%r22, %temp}, %fd32;
	}
	{
	.reg .b32 %temp; 
	mov.b64 	{%temp, %r23}, %fd32;
	}
	add.s32 	%r24, %r23, 1048576;
	mov.b64 	%fd44, {%r22, %r24};
	fma.rn.f64 	%fd45, %fd20, %fd44, %fd43;
	mul.rn.f64 	%fd46, %fd41, %fd20;
	neg.f64 	%fd47, %fd46;
	fma.rn.f64 	%fd48, %fd41, %fd20, %fd47;
	fma.rn.f64 	%fd49, %fd41, %fd32, %fd48;
	fma.rn.f64 	%fd50, %fd45, %fd20, %fd49;
	mul.rn.f64 	%fd51, %fd38, %fd46;
	neg.f64 	%fd52, %fd51;
	fma.rn.f64 	%fd53, %fd38, %fd46, %fd52;
	fma.rn.f64 	%fd54, %fd38, %fd50, %fd53;
	fma.rn.f64 	%fd55, %fd40, %fd46, %fd54;
	add.f64 	%fd56, %fd51, %fd55;
	sub.f64 	%fd57, %fd51, %fd56;
	add.f64 	%fd58, %fd55, %fd57;
	add.f64 	%fd59, %fd20, %fd56;
	sub.f64 	%fd60, %fd20, %fd59;
	add.f64 	%fd61, %fd56, %fd60;
	add.f64 	%fd62, %fd58, %fd61;
	add.f64 	%fd63, %fd32, %fd62;
	add.f64 	%fd64, %fd59, %fd63;
	sub.f64 	%fd65, %fd59, %fd64;
	add.f64 	%fd66, %fd63, %fd65;
	xor.b32  	%r25, %r48, -2147483648;
	mov.b32 	%r26, 1127219200;
	mov.b64 	%fd67, {%r25, %r26};
	mov.b32 	%r27, -2147483648;
	mov.b64 	%fd68, {%r27, %r26};
	sub.f64 	%fd69, %fd67, %fd68;
	fma.rn.f64 	%fd70, %fd69, 0d3FE62E42FEFA39EF, %fd64;
	fma.rn.f64 	%fd71, %fd69, 0dBFE62E42FEFA39EF, %fd70;
	sub.f64 	%fd72, %fd71, %fd64;
	sub.f64 	%fd73, %fd66, %fd72;
	fma.rn.f64 	%fd74, %fd69, 0d3C7ABC9E3B39803F, %fd73;
	add.f64 	%fd75, %fd70, %fd74;
	sub.f64 	%fd76, %fd70, %fd75;
	add.f64 	%fd77, %fd74, %fd76;
	mov.f64 	%fd78, 0d4000000000000000;
	{
	.reg .b32 %temp; 
	mov.b64 	{%temp, %r28}, %fd78;
	}
	{
	.reg .b32 %temp; 
	mov.b64 	{%r29, %temp}, %fd78;
	}
	shl.b32 	%r30, %r28, 1;
	setp.gt.u32 	%p3, %r30, -33554433;
	and.b32  	%r31, %r28, -15728641;
	selp.b32 	%r32, %r31, %r28, %p3;
	mov.b64 	%fd79, {%r29, %r32};
	mul.rn.f64 	%fd80, %fd75, %fd79;
	neg.f64 	%fd81, %fd80;
	fma.rn.f64 	%fd82, %fd75, %fd79, %fd81;
	fma.rn.f64 	%fd83, %fd77, %fd79, %fd82;
	add.f64 	%fd4, %fd80, %fd83;
	sub.f64 	%fd84, %fd80, %fd4;
	add.f64 	%fd5, %fd83, %fd84;
	fma.rn.f64 	%fd85, %fd4, 0d3FF71547652B82FE, 0d4338000000000000;
	{
	.reg .b32 %temp; 
	mov.b64 	{%r13, %temp}, %fd85;
	}
	mov.f64 	%fd86, 0dC338000000000000;
	add.rn.f64 	%fd87, %fd85, %fd86;
	fma.rn.f64 	%fd88, %fd87, 0dBFE62E42FEFA39EF, %fd4;
	fma.rn.f64 	%fd89, %fd87, 0dBC7ABC9E3B39803F, %fd88;
	fma.rn.f64 	%fd90, %fd89, 0d3E5ADE1569CE2BDF, 0d3E928AF3FCA213EA;
	fma.rn.f64 	%fd91, %fd90, %fd89, 0d3EC71DEE62401315;
	fma.rn.f64 	%fd92, %fd91, %fd89, 0d3EFA01997C89EB71;
	fma.rn.f64 	%fd93, %fd92, %fd89, 0d3F2A01A014761F65;
	fma.rn.f64 	%fd94, %fd93, %fd89, 0d3F56C16C1852B7AF;
	fma.rn.f64 	%fd95, %fd94, %fd89, 0d3F81111111122322;
	fma.rn.f64 	%fd96, %fd95, %fd89, 0d3FA55555555502A1;
	fma.rn.f64 	%fd97, %fd96, %fd89, 0d3FC5555555555511;
	fma.rn.f64 	%fd98, %fd97, %fd89, 0d3FE000000000000B;
	fma.rn.f64 	%fd99, %fd98, %fd89, 0d3FF0000000000000;
	fma.rn.f64 	%fd100, %fd99, %fd89, 0d3FF0000000000000;
	{
	.reg .b32 %temp; 
	mov.b64 	{%r14, %temp}, %fd100;
	}
	{
	.reg .b32 %temp; 
	mov.b64 	{%temp, %r15}, %fd100;
	}
	shl.b32 	%r33, %r13, 20;
	add.s32 	%r34, %r33, %r15;
	mov.b64 	%fd108, {%r14, %r34};
	{
	.reg .b32 %temp; 
	mov.b64 	{%temp, %r35}, %fd4;
	}
	mov.b32 	%f2, %r35;
	abs.f32 	%f1, %f2;
	setp.lt.f32 	%p4, %f1, 0f4086232B;
	@%p4 bra 	$L__BB2_7;
	setp.lt.f64 	%p5, %fd4, 0d0000000000000000;
	add.f64 	%fd101, %fd4, 0d7FF0000000000000;
	selp.f64 	%fd108, 0d0000000000000000, %fd101, %p5;
	setp.geu.f32 	%p6, %f1, 0f40874800;
	@%p6 bra 	$L__BB2_7;
	shr.u32 	%r36, %r13, 31;
	add.s32 	%r37, %r13, %r36;
	shr.s32 	%r38, %r37, 1;
	shl.b32 	%r39, %r38, 20;
	add.s32 	%r40, %r15, %r39;
	mov.b64 	%fd102, {%r14, %r40};
	sub.s32 	%r41, %r13, %r38;
	shl.b32 	%r42, %r41, 20;
	add.s32 	%r43, %r42, 1072693248;
	mov.b32 	%r44, 0;
	mov.b64 	%fd103, {%r44, %r43};
	mul.f64 	%fd108, %fd103, %fd102;
$L__BB2_7:
	abs.f64 	%fd104, %fd108;
	setp.eq.f64 	%p7, %fd104, 0d7FF0000000000000;
	fma.rn.f64 	%fd105, %fd108, %fd5, %fd108;
	selp.f64 	%fd106, %fd108, %fd105, %p7;
	st.param.f64 	[func_retval0], %fd106;
	ret;

}


// ===== COMPILED SASS (sm_100) =====

	.target	sm_100

	.elftype	@"ET_EXEC"


//--------------------- .note.nv.tkinfo           --------------------------
	.section	.note.nv.tkinfo,"",@"SHT_NOTE"
	.sectionflags	@"SHF_NOTE_NV_TKINFO"
	.tkinfo
        /*0018*/ 	.word	0x00000002
        /*0030*/ 	.string	""
        /*0030*/ 	.string	"ptxas"
        /*0030*/ 	.string	"Cuda compilation tools, release 13.0, V13.0.88"
        /*0030*/ 	.string	"Build cuda_13.0.r13.0/compiler.36424714_0"
        /*0030*/ 	.string	"-arch sm_100 -m 64 "



//--------------------- .note.nv.cuinfo           --------------------------
	.section	.note.nv.cuinfo,"",@"SHT_NOTE"
	.sectionflags	@"SHF_NOTE_NV_CUINFO"
        /*0018*/ 	.short	0x0002
        /*001a*/ 	.short	0x0064
        /*001c*/ 	.short	0x0082
	.zero		2


//--------------------- .nv.info                  --------------------------
	.section	.nv.info,"",@"SHT_CUDA_INFO"
	.align	4


	//----- nvinfo : EIATTR_REGCOUNT
	.align		4
        /*0000*/ 	.byte	0x04, 0x2f
        /*0002*/ 	.short	(.L_2 - .L_1)
	.align		4
.L_1:
        /*0004*/ 	.word	index@(_Z26SetInitialConditionsKernelPd)
        /*0008*/ 	.word	0x0000000c


	//----- nvinfo : EIATTR_FRAME_SIZE
	.align		4
.L_2:
        /*000c*/ 	.byte	0x04, 0x11
        /*000e*/ 	.short	(.L_4 - .L_3)
	.align		4
.L_3:
        /*0010*/ 	.word	index@(_Z26SetInitialConditionsKernelPd)
        /*0014*/ 	.word	0x00000000


	//----- nvinfo : EIATTR_REGCOUNT
	.align		4
.L_4:
        /*0018*/ 	.byte	0x04, 0x2f
        /*001a*/ 	.short	(.L_6 - .L_5)
	.align		4
.L_5:
        /*001c*/ 	.word	index@(_Z15SolveOdesKerneldPdS_)
        /*0020*/ 	.word	0x00000022


	//----- nvinfo : EIATTR_FRAME_SIZE
	.align		4
.L_6:
        /*0024*/ 	.byte	0x04, 0x11
        /*0026*/ 	.short	(.L_8 - .L_7)
	.align		4
.L_7:
        /*0028*/ 	.word	index@($_Z15SolveOdesKerneldPdS_$__internal_accurate_pow)
        /*002c*/ 	.word	0x00000000


	//----- nvinfo : EIATTR_FRAME_SIZE
	.align		4
.L_8:
        /*0030*/ 	.byte	0x04, 0x11
        /*0032*/ 	.short	(.L_10 - .L_9)
	.align		4
.L_9:
        /*0034*/ 	.word	index@($__internal_0_$__cuda_sm20_div_rn_f64_full)
        /*0038*/ 	.word	0x00000000


	//----- nvinfo : EIATTR_FRAME_SIZE
	.align		4
.L_10:
        /*003c*/ 	.byte	0x04, 0x11
        /*003e*/ 	.short	(.L_12 - .L_11)
	.align		4
.L_11:
        /*0040*/ 	.word	index@(_Z15SolveOdesKerneldPdS_)
        /*0044*/ 	.word	0x00000000


	//----- nvinfo : EIATTR_MIN_STACK_SIZE
	.align		4
.L_12:
        /*0048*/ 	.byte	0x04, 0x12
        /*004a*/ 	.short	(.L_14 - .L_13)
	.align		4
.L_13:
        /*004c*/ 	.word	index@(_Z15SolveOdesKerneldPdS_)
        /*0050*/ 	.word	0x00000000


	//----- nvinfo : EIATTR_MIN_STACK_SIZE
	.align		4
.L_14:
        /*0054*/ 	.byte	0x04, 0x12
        /*0056*/ 	.short	(.L_16 - .L_15)
	.align		4
.L_15:
        /*0058*/ 	.word	index@(_Z26SetInitialConditionsKernelPd)
        /*005c*/ 	.word	0x00000000
.L_16:


//--------------------- .nv.compat                --------------------------
	.section	.nv.compat,"",@"SHT_CUDA_COMPAT_INFO"
	.align	4
        /*0000*/ 	.byte	0x02, 0x09, 0x00, 0x00, 0x02, 0x02, 0x01, 0x00, 0x02, 0x05, 0x05, 0x00, 0x03, 0x07, 0x01, 0x01
        /*0010*/ 	.byte	0x02, 0x03, 0x00, 0x00, 0x02, 0x06, 0x01, 0x00, 0x04, 0x0b, 0x08, 0x00, 0x01, 0x00, 0x00, 0x00
        /*0020*/ 	.byte	0x00, 0x00, 0x00, 0x00


//--------------------- .nv.info._Z15SolveOdesKerneldPdS_ --------------------------
	.section	.nv.info._Z15SolveOdesKerneldPdS_,"",@"SHT_CUDA_INFO"
	.sectionflags	@""
	.align	4


	//----- nvinfo : EIATTR_CUDA_API_VERSION
	.align		4
        /*0000*/ 	.byte	0x04, 0x37
        /*0002*/ 	.short	(.L_18 - .L_17)
.L_17:
        /*0004*/ 	.word	0x00000082


	//----- nvinfo : EIATTR_KPARAM_INFO
	.align		4
.L_18:
        /*0008*/ 	.byte	0x04, 0x17
        /*000a*/ 	.short	(.L_20 - .L_19)
.L_19:
        /*000c*/ 	.word	0x00000000
        /*0010*/ 	.short	0x0002
        /*0012*/ 	.short	0x0010
        /*0014*/ 	.byte	0x00, 0xf5, 0x21, 0x00


	//----- nvinfo : EIATTR_KPARAM_INFO
	.align		4
.L_20:
        /*0018*/ 	.byte	0x04, 0x17
        /*001a*/ 	.short	(.L_22 - .L_21)
.L_21:
        /*001c*/ 	.word	0x00000000
        /*0020*/ 	.short	0x0001
        /*0022*/ 	.short	0x0008
        /*0024*/ 	.byte	0x00, 0xf5, 0x21, 0x00


	//----- nvinfo : EIATTR_KPARAM_INFO
	.align		4
.L_22:
        /*0028*/ 	.byte	0x04, 0x17
        /*002a*/ 	.short	(.L_24 - .L_23)
.L_23:
        /*002c*/ 	.word	0x00000000
        /*0030*/ 	.short	0x0000
        /*0032*/ 	.short	0x0000
        /*0034*/ 	.byte	0x00, 0xf0, 0x21, 0x00


	//----- nvinfo : EIATTR_SPARSE_MMA_MASK
	.align		4
.L_24:
        /*0038*/ 	.byte	0x03, 0x50
        /*003a*/ 	.short	0x0000


	//----- nvinfo : EIATTR_MAXREG_COUNT
	.align		4
        /*003c*/ 	.byte	0x03, 0x1b
        /*003e*/ 	.short	0x00ff


	//----- nvinfo : EIATTR_MERCURY_ISA_VERSION
	.align		4
        /*0040*/ 	.byte	0x03, 0x5f
        /*0042*/ 	.short	0x0101


	//----- nvinfo : EIATTR_VRC_CTA_INIT_COUNT
	.align		4
        /*0044*/ 	.byte	0x02, 0x4a
	.zero		1
	.zero		1


	//----- nvinfo : EIATTR_EXIT_INSTR_OFFSETS
	.align		4
        /*0048*/ 	.byte	0x04, 0x1c
        /*004a*/ 	.short	(.L_26 - .L_25)


	//   ....[0]....
.L_25:
        /*004c*/ 	.word	0x00000060


	//   ....[1]....
        /*0050*/ 	.word	0x00000a20


	//----- nvinfo : EIATTR_CRS_STACK_SIZE
	.align		4
.L_26:
        /*0054*/ 	.byte	0x04, 0x1e
        /*0056*/ 	.short	(.L_28 - .L_27)
.L_27:
        /*0058*/ 	.word	0x00000000


	//----- nvinfo : EIATTR_CBANK_PARAM_SIZE
	.align		4
.L_28:
        /*005c*/ 	.byte	0x03, 0x19
        /*005e*/ 	.short	0x0018


	//----- nvinfo : EIATTR_PARAM_CBANK
	.align		4
        /*0060*/ 	.byte	0x04, 0x0a
        /*0062*/ 	.short	(.L_30 - .L_29)
	.align		4
.L_29:
        /*0064*/ 	.word	index@(.nv.constant0._Z15SolveOdesKerneldPdS_)
        /*0068*/ 	.short	0x0380
        /*006a*/ 	.short	0x0018


	//----- nvinfo : EIATTR_SW_WAR
	.align		4
.L_30:
        /*006c*/ 	.byte	0x04, 0x36
        /*006e*/ 	.short	(.L_32 - .L_31)
.L_31:
        /*0070*/ 	.word	0x00000008
.L_32:


//--------------------- .nv.info._Z26SetInitialConditionsKernelPd --------------------------
	.section	.nv.info._Z26SetInitialConditionsKernelPd,"",@"SHT_CUDA_INFO"
	.sectionflags	@""
	.align	4


	//----- nvinfo : EIATTR_CUDA_API_VERSION
	.align		4
        /*0000*/ 	.byte	0x04, 0x37
        /*0002*/ 	.short	(.L_34 - .L_33)
.L_33:
        /*0004*/ 	.word	0x00000082


	//----- nvinfo : EIATTR_KPARAM_INFO
	.align		4
.L_34:
        /*0008*/ 	.byte	0x04, 0x17
        /*000a*/ 	.short	(.L_36 - .L_35)
.L_35:
        /*000c*/ 	.word	0x00000000
        /*0010*/ 	.short	0x0000
        /*0012*/ 	.short	0x0000
        /*0014*/ 	.byte	0x00, 0xf5, 0x21, 0x00


	//----- nvinfo : EIATTR_SPARSE_MMA_MASK
	.align		4
.L_36:
        /*0018*/ 	.byte	0x03, 0x50
        /*001a*/ 	.short	0x0000


	//----- nvinfo : EIATTR_MAXREG_COUNT
	.align		4
        /*001c*/ 	.byte	0x03, 0x1b
        /*001e*/ 	.short	0x00ff


	//----- nvinfo : EIATTR_MERCURY_ISA_VERSION
	.align		4
        /*0020*/ 	.byte	0x03, 0x5f
        /*0022*/ 	.short	0x0101


	//----- nvinfo : EIATTR_VRC_CTA_INIT_COUNT
	.align		4
        /*0024*/ 	.byte	0x02, 0x4a
	.zero		1
	.zero		1


	//----- nvinfo : EIATTR_EXIT_INSTR_OFFSETS
	.align		4
        /*0028*/ 	.byte	0x04, 0x1c
        /*002a*/ 	.short	(.L_38 - .L_37)


	//   ....[0]....
.L_37:
        /*002c*/ 	.word	0x00000060


	//   ....[1]....
        /*0030*/ 	.word	0x00000130


	//----- nvinfo : EIATTR_CBANK_PARAM_SIZE
	.align		4
.L_38:
        /*0034*/ 	.byte	0x03, 0x19
        /*0036*/ 	.short	0x0008


	//----- nvinfo : EIATTR_PARAM_CBANK
	.align		4
        /*0038*/ 	.byte	0x04, 0x0a
        /*003a*/ 	.short	(.L_40 - .L_39)
	.align		4
.L_39:
        /*003c*/ 	.word	index@(.nv.constant0._Z26SetInitialConditionsKernelPd)
        /*0040*/ 	.short	0x0380
        /*0042*/ 	.short	0x0008


	//----- nvinfo : EIATTR_SW_WAR
	.align		4
.L_40:
        /*0044*/ 	.byte	0x04, 0x36
        /*0046*/ 	.short	(.L_42 - .L_41)
.L_41:
        /*0048*/ 	.word	0x00000008
.L_42:


//--------------------- .nv.callgraph             --------------------------
	.section	.nv.callgraph,"",@"SHT_CUDA_CALLGRAPH"
	.align	4
	.sectionentsize	8
	.align		4
        /*0000*/ 	.word	0x00000000
	.align		4
        /*0004*/ 	.word	0xffffffff
	.align		4
        /*0008*/ 	.word	0x00000000
	.align		4
        /*000c*/ 	.word	0xfffffffe
	.align		4
        /*0010*/ 	.word	0x00000000
	.align		4
        /*0014*/ 	.word	0xfffffffd
	.align		4
        /*0018*/ 	.word	0x00000000
	.align		4
        /*001c*/ 	.word	0xfffffffc


//--------------------- .nv.constant3             --------------------------
	.section	.nv.constant3,"a",@progbits
	.align	8
.nv.constant3:
	.type		pitch,@object
	.size		pitch,(.L_0 - pitch)
pitch:
	.zero		8
.L_0:


//--------------------- .text._Z15SolveOdesKerneldPdS_ --------------------------
	.section	.text._Z15SolveOdesKerneldPdS_,"ax",@progbits
	.align	128
        .global         _Z15SolveOdesKerneldPdS_
        .type           _Z15SolveOdesKerneldPdS_,@function
        .size           _Z15SolveOdesKerneldPdS_,(.L_x_22 - _Z15SolveOdesKerneldPdS_)
        .other          _Z15SolveOdesKerneldPdS_,@"STO_CUDA_ENTRY STV_DEFAULT"
_Z15SolveOdesKerneldPdS_:
.text._Z15SolveOdesKerneldPdS_:
[----:B------:R-:W-:Y:S01]  /*0000*/  LDC R1, c[0x0][0x37c] ;  /* 0x0000df00ff017b82 */ /* 0x000fe20000000800 */
[----:B------:R-:W0:Y:S01]  /*0010*/  S2R R3, SR_CTAID.X ;  /* 0x0000000000037919 */ /* 0x000e220000002500 */
[----:B------:R-:W0:Y:S01]  /*0020*/  LDCU UR4, c[0x0][0x360] ;  /* 0x00006c00ff0477ac */ /* 0x000e220008000800 */
[----:B------:R-:W0:Y:S02]  /*0030*/  S2R R0, SR_TID.X ;  /* 0x0000000000007919 */ /* 0x000e240000002100 */
[----:B0-----:R-:W-:-:S05]  /*0040*/  IMAD R3, R3, UR4, R0 ;  /* 0x0000000403037c24 */ /* 0x001fca000f8e0200 */
[----:B------:R-:W-:-:S13]  /*0050*/  ISETP.GT.AND P0, PT, R3, 0x1f, PT ;  /* 0x0000001f0300780c */ /* 0x000fda0003f04270 */
[----:B------:R-:W-:Y:S05]  /*0060*/  @P0 EXIT ;  /* 0x000000000000094d */ /* 0x000fea0003800000 */
[----:B------:R-:W0:Y:S01]  /*0070*/  LDC.64 R10, c[0x0][0x388] ;  /* 0x0000e200ff0a7b82 */ /* 0x000e220000000a00 */
[----:B------:R-:W1:Y:S01]  /*0080*/  LDCU.64 UR6, c[0x3][URZ] ;  /* 0x00c00000ff0677ac */ /* 0x000e620008000a00 */
[----:B------:R-:W2:Y:S06]  /*0090*/  LDCU.64 UR4, c[0x0][0x358] ;  /* 0x00006b00ff0477ac */ /* 0x000eac0008000a00 */
[----:B------:R-:W3:Y:S01]  /*00a0*/  LDC.64 R14, c[0x0][0x390] ;  /* 0x0000e400ff0e7b82 */ /* 0x000ee20000000a00 */
[----:B0-----:R-:W-:-:S03]  /*00b0*/  IMAD.WIDE R10, R3, 0x8, R10 ;  /* 0x00000008030a7825 */ /* 0x001fc600078e020a */
[----:B-1----:R-:W-:Y:S02]  /*00c0*/  IADD3 R8, P0, PT, R10, UR6, RZ ;  /* 0x000000060a087c10 */ /* 0x002fe4000ff1e0ff */
[----:B--2---:R0:W5:Y:S01]  /*00d0*/  LDG.E.64 R6, desc[UR4][R10.64] ;  /* 0x000000040a067981 */ /* 0x004162000c1e1b00 */
[----:B---3--:R-:W-:Y:S01]  /*00e0*/  IMAD.WIDE R14, R3, 0x8, R14 ;  /* 0x00000008030e7825 */ /* 0x008fe200078e020e */
[----:B------:R-:W-:-:S05]  /*00f0*/  IADD3.X R9, PT, PT, R11, UR7, RZ, P0, !PT ;  /* 0x000000070b097c10 */ /* 0x000fca00087fe4ff */
[----:B------:R-:W5:Y:S04]  /*0100*/  LDG.E.64 R14, desc[UR4][R14.64] ;  /* 0x000000040e0e7981 */ /* 0x000f68000c1e1b00 */
[----:B------:R0:W5:Y:S01]  /*0110*/  LDG.E.64 R12, desc[UR4][R8.64] ;  /* 0x00000004080c7981 */ /* 0x000162000c1e1b00 */
[----:B------:R-:W-:Y:S01]  /*0120*/  BSSY.RECONVERGENT B0, `(.L_x_0) ;  /* 0x0000003000007945 */ /* 0x000fe20003800200 */
[----:B------:R-:W-:-:S07]  /*0130*/  MOV R0, 0x150 ;  /* 0x0000015000007802 */ /* 0x000fce0000000f00 */
[----:B0----5:R-:W-:Y:S05]  /*0140*/  CALL.REL.NOINC `($_Z15SolveOdesKerneldPdS_$__internal_accurate_pow) ;  /* 0x0000000c00ac7944 */ /* 0x021fea0003c00000 */
[----:B------:R-:W-:Y:S05]  /*0150*/  BSYNC.RECONVERGENT B0 ;  /* 0x0000000000007941 */ /* 0x000fea0003800200 */
.L_x_0:
[----:B------:R-:W0:Y:S01]  /*0160*/  MUFU.RCP64H R17, 0.29999995231628417969 ;  /* 0x3fd3333300117908 */ /* 0x000e220000001800 */
[C---:B------:R-:W-:Y:S01]  /*0170*/  DADD R4, R6.reuse, 2 ;  /* 0x4000000006047429 */ /* 0x040fe20000000000 */
[----:B------:R-:W-:Y:S01]  /*0180*/  IMAD.MOV.U32 R2, RZ, RZ, 0x33333333 ;  /* 0x33333333ff027424 */ /* 0x000fe200078e00ff */
[C---:B------:R-:W-:Y:S01]  /*0190*/  DSETP.NEU.AND P1, PT, R6.reuse, RZ, PT ;  /* 0x000000ff0600722a */ /* 0x040fe20003f2d000 */
[----:B------:R-:W-:Y:S01]  /*01a0*/  IMAD.MOV.U32 R3, RZ, RZ, 0x3fd33333 ;  /* 0x3fd33333ff037424 */ /* 0x000fe200078e00ff */
[----:B------:R-:W-:Y:S01]  /*01b0*/  BSSY.RECONVERGENT B0, `(.L_x_1) ;  /* 0x0000013000007945 */ /* 0x000fe20003800200 */
[----:B------:R-:W-:Y:S01]  /*01c0*/  IMAD.MOV.U32 R16, RZ, RZ, 0x1 ;  /* 0x00000001ff107424 */ /* 0x000fe200078e00ff */
[----:B------:R-:W-:-:S04]  /*01d0*/  DSETP.NEU.AND P0, PT, R6, 1, PT ;  /* 0x3ff000000600742a */ /* 0x000fc80003f0d000 */
[----:B------:R-:W-:Y:S01]  /*01e0*/  LOP3.LUT R4, R5, 0x7ff00000, RZ, 0xc0, !PT ;  /* 0x7ff0000005047812 */ /* 0x000fe200078ec0ff */
[----:B------:R-:W-:-:S03]  /*01f0*/  IMAD.MOV.U32 R5, RZ, RZ, R21 ;  /* 0x000000ffff057224 */ /* 0x000fc600078e0015 */
[----:B------:R-:W-:Y:S01]  /*0200*/  ISETP.NE.AND P2, PT, R4, 0x7ff00000, PT ;  /* 0x7ff000000400780c */ /* 0x000fe20003f45270 */
[----:B------:R-:W-:Y:S01]  /*0210*/  IMAD.MOV.U32 R4, RZ, RZ, R20 ;  /* 0x000000ffff047224 */ /* 0x000fe200078e0014 */
[----:B0-----:R-:W-:Y:S01]  /*0220*/  DFMA R18, R16, -R2, 1 ;  /* 0x3ff000001012742b */ /* 0x001fe20000000802 */
[----:B------:R-:W-:-:S07]  /*0230*/  @!P1 CS2R R4, SRZ ;  /* 0x0000000000049805 */ /* 0x000fce000001ff00 */
[----:B------:R-:W-:-:S08]  /*0240*/  DFMA R18, R18, R18, R18 ;  /* 0x000000121212722b */ /* 0x000fd00000000012 */
[----:B------:R-:W-:Y:S02]  /*0250*/  DFMA R18, R16, R18, R16 ;  /* 0x000000121012722b */ /* 0x000fe40000000010 */
[----:B------:R-:W-:Y:S01]  /*0260*/  DADD R16, -R6, 1 ;  /* 0x3ff0000006107429 */ /* 0x000fe20000000100 */
[----:B------:R-:W-:Y:S10]  /*0270*/  @P2 BRA `(.L_x_2) ;  /* 0x0000000000182947 */ /* 0x000ff40003800000 */
[----:B------:R-:W-:-:S14]  /*0280*/  DSETP.NAN.AND P1, PT, R6, R6, PT ;  /* 0x000000060600722a */ /* 0x000fdc0003f28000 */
[----:B------:R-:W-:Y:S01]  /*0290*/  @P1 DADD R4, R6, 2 ;  /* 0x4000000006041429 */ /* 0x000fe20000000000 */
[----:B------:R-:W-:Y:S10]  /*02a0*/  @P1 BRA `(.L_x_2) ;  /* 0x00000000000c1947 */ /* 0x000ff40003800000 */
[----:B------:R-:W-:-:S14]  /*02b0*/  DSETP.NEU.AND P1, PT, |R6|, +INF , PT ;  /* 0x7ff000000600742a */ /* 0x000fdc0003f2d200 */
[----:B------:R-:W-:Y:S02]  /*02c0*/  @!P1 IMAD.MOV.U32 R4, RZ, RZ, 0x0 ;  /* 0x00000000ff049424 */ /* 0x000fe400078e00ff */
[----:B------:R-:W-:-:S07]  /*02d0*/  @!P1 IMAD.MOV.U32 R5, RZ, RZ, 0x7ff00000 ;  /* 0x7ff00000ff059424 */ /* 0x000fce00078e00ff */
.L_x_2:
[----:B------:R-:W-:Y:S05]  /*02e0*/  BSYNC.RECONVERGENT B0 ;  /* 0x0000000000007941 */ /* 0x000fea0003800200 */
.L_x_1:
[----:B------:R-:W-:Y:S01]  /*02f0*/  FSEL R20, R4, RZ, P0 ;  /* 0x000000ff04147208 */ /* 0x000fe20000000000 */
[----:B------:R-:W-:Y:S01]  /*0300*/  BSSY.RECONVERGENT B0, `(.L_x_3) ;  /* 0x0000013000007945 */ /* 0x000fe20003800200 */
[----:B------:R-:W-:Y:S01]  /*0310*/  FSEL R21, R5, 1.875, P0 ;  /* 0x3ff0000005157808 */ /* 0x000fe20000000000 */
[----:B------:R-:W-:-:S05]  /*0320*/  DFMA R4, R18, -R2, 1 ;  /* 0x3ff000001204742b */ /* 0x000fca0000000802 */
[----:B------:R-:W-:-:S03]  /*0330*/  DMUL R16, R16, R20 ;  /* 0x0000001410107228 */ /* 0x000fc60000000000 */
[----:B------:R-:W-:-:S05]  /*0340*/  DFMA R4, R18, R4, R18 ;  /* 0x000000041204722b */ /* 0x000fca0000000012 */
[----:B------:R-:W-:-:S08]  /*0350*/  DMUL R18, R12, R16 ;  /* 0x000000100c127228 */ /* 0x000fd00000000000 */
[----:B------:R-:W-:Y:S02]  /*0360*/  DMUL R16, R18, R4 ;  /* 0x0000000412107228 */ /* 0x000fe40000000000 */
[----:B------:R-:W-:-:S06]  /*0370*/  FSETP.GEU.AND P1, PT, |R19|, 6.5827683646048100446e-37, PT ;  /* 0x036000001300780b */ /* 0x000fcc0003f2e200 */
[----:B------:R-:W-:-:S08]  /*0380*/  DFMA R2, R16, -R2, R18 ;  /* 0x800000021002722b */ /* 0x000fd00000000012 */
[----:B------:R-:W-:-:S10]  /*0390*/  DFMA R2, R4, R2, R16 ;  /* 0x000000020402722b */ /* 0x000fd40000000010 */
[----:B------:R-:W-:-:S05]  /*03a0*/  FFMA R0, RZ, 1.6499999761581420898, R3 ;  /* 0x3fd33333ff007823 */ /* 0x000fca0000000003 */
[----:B------:R-:W-:-:S13]  /*03b0*/  FSETP.GT.AND P0, PT, |R0|, 1.469367938527859385e-39, PT ;  /* 0x001000000000780b */ /* 0x000fda0003f04200 */
[----:B------:R-:W-:Y:S05]  /*03c0*/  @P0 BRA P1, `(.L_x_4) ;  /* 0x0000000000180947 */ /* 0x000fea0000800000 */
[----:B------:R-:W-:Y:S01]  /*03d0*/  IMAD.MOV.U32 R16, RZ, RZ, 0x33333333 ;  /* 0x33333333ff107424 */ /* 0x000fe200078e00ff */
[----:B------:R-:W-:Y:S02]  /*03e0*/  MOV R17, 0x3fd33333 ;  /* 0x3fd3333300117802 */ /* 0x000fe40000000f00 */
[----:B------:R-:W-:-:S07]  /*03f0*/  MOV R0, 0x410 ;  /* 0x0000041000007802 */ /* 0x000fce0000000f00 */
[----:B------:R-:W-:Y:S05]  /*0400*/  CALL.REL.NOINC `($__internal_0_$__cuda_sm20_div_rn_f64_full) ;  /* 0x0000000400887944 */ /* 0x000fea0003c00000 */
[----:B------:R-:W-:Y:S02]  /*0410*/  IMAD.MOV.U32 R2, RZ, RZ, R24 ;  /* 0x000000ffff027224 */ /* 0x000fe400078e0018 */
[----:B------:R-:W-:-:S07]  /*0420*/  IMAD.MOV.U32 R3, RZ, RZ, R25 ;  /* 0x000000ffff037224 */ /* 0x000fce00078e0019 */
.L_x_4:
[----:B------:R-:W-:Y:S05]  /*0430*/  BSYNC.RECONVERGENT B0 ;  /* 0x0000000000007941 */ /* 0x000fea0003800200 */
.L_x_3:
[----:B------:R-:W0:Y:S01]  /*0440*/  MUFU.RCP64H R5, -6 ;  /* 0xc018000000057908 */ /* 0x000e220000001800 */
[----:B------:R-:W-:Y:S01]  /*0450*/  IMAD.MOV.U32 R18, RZ, RZ, 0x0 ;  /* 0x00000000ff127424 */ /* 0x000fe200078e00ff */
[----:B------:R-:W-:Y:S01]  /*0460*/  FSETP.GEU.AND P1, PT, |R7|, 6.5827683646048100446e-37, PT ;  /* 0x036000000700780b */ /* 0x000fe20003f2e200 */
[----:B------:R-:W-:Y:S01]  /*0470*/  IMAD.MOV.U32 R19, RZ, RZ, 0x40180000 ;  /* 0x40180000ff137424 */ /* 0x000fe200078e00ff */
[----:B------:R-:W-:Y:S01]  /*0480*/  BSSY.RECONVERGENT B0, `(.L_x_5) ;  /* 0x0000015000007945 */ /* 0x000fe20003800200 */
[----:B------:R-:W-:-:S06]  /*0490*/  IMAD.MOV.U32 R4, RZ, RZ, 0x1 ;  /* 0x00000001ff047424 */ /* 0x000fcc00078e00ff */
[----:B0-----:R-:W-:-:S08]  /*04a0*/  DFMA R16, R4, R18, 1 ;  /* 0x3ff000000410742b */ /* 0x001fd00000000012 */
[----:B------:R-:W-:-:S08]  /*04b0*/  DFMA R16, R16, R16, R16 ;  /* 0x000000101010722b */ /* 0x000fd00000000010 */
[----:B------:R-:W-:-:S08]  /*04c0*/  DFMA R16, R4, R16, R4 ;  /* 0x000000100410722b */ /* 0x000fd00000000004 */
[----:B------:R-:W-:-:S08]  /*04d0*/  DFMA R4, R16, R18, 1 ;  /* 0x3ff000001004742b */ /* 0x000fd00000000012 */
[----:B------:R-:W-:-:S08]  /*04e0*/  DFMA R4, R16, R4, R16 ;  /* 0x000000041004722b */ /* 0x000fd00000000010 */
[----:B------:R-:W-:-:S08]  /*04f0*/  DMUL R16, R6, R4 ;  /* 0x0000000406107228 */ /* 0x000fd00000000000 */
[----:B------:R-:W-:-:S08]  /*0500*/  DFMA R18, R16, 6, R6 ;  /* 0x401800001012782b */ /* 0x000fd00000000006 */
[----:B------:R-:W-:-:S10]  /*0510*/  DFMA R4, R4, R18, R16 ;  /* 0x000000120404722b */ /* 0x000fd40000000010 */
[----:B------:R-:W-:-:S05]  /*0520*/  FFMA R0, RZ, -2.375, R5 ;  /* 0xc0180000ff007823 */ /* 0x000fca0000000005 */
[----:B------:R-:W-:-:S13]  /*0530*/  FSETP.GT.AND P0, PT, |R0|, 1.469367938527859385e-39, PT ;  /* 0x001000000000780b */ /* 0x000fda0003f04200 */
[----:B------:R-:W-:Y:S05]  /*0540*/  @P0 BRA P1, `(.L_x_6) ;  /* 0x0000000000200947 */ /* 0x000fea0000800000 */
[----:B------:R-:W-:Y:S01]  /*0550*/  IMAD.MOV.U32 R18, RZ, RZ, R6 ;  /* 0x000000ffff127224 */ /* 0x000fe200078e0006 */
[----:B------:R-:W-:Y:S01]  /*0560*/  MOV R16, RZ ;  /* 0x000000ff00107202 */ /* 0x000fe20000000f00 */
[----:B------:R-:W-:Y:S01]  /*0570*/  IMAD.MOV.U32 R19, RZ, RZ, R7 ;  /* 0x000000ffff137224 */ /* 0x000fe200078e0007 */
[----:B------:R-:W-:Y:S01]  /*0580*/  MOV R0, 0x5b0 ;  /* 0x000005b000007802 */ /* 0x000fe20000000f00 */
[----:B------:R-:W-:-:S07]  /*0590*/  IMAD.MOV.U32 R17, RZ, RZ, -0x3fe80000 ;  /* 0xc0180000ff117424 */ /* 0x000fce00078e00ff */
[----:B------:R-:W-:Y:S05]  /*05a0*/  CALL.REL.NOINC `($__internal_0_$__cuda_sm20_div_rn_f64_full) ;  /* 0x0000000400207944 */ /* 0x000fea0003c00000 */
[----:B------:R-:W-:Y:S02]  /*05b0*/  IMAD.MOV.U32 R4, RZ, RZ, R24 ;  /* 0x000000ffff047224 */ /* 0x000fe400078e0018 */
[----:B------:R-:W-:-:S07]  /*05c0*/  IMAD.MOV.U32 R5, RZ, RZ, R25 ;  /* 0x000000ffff057224 */ /* 0x000fce00078e0019 */
.L_x_6:
[----:B------:R-:W-:Y:S05]  /*05d0*/  BSYNC.RECONVERGENT B0 ;  /* 0x0000000000007941 */ /* 0x000fea0003800200 */
.L_x_5:
[----:B------:R-:W-:Y:S01]  /*05e0*/  UMOV UR6, 0xa3d70a4 ;  /* 0x0a3d70a400067882 */ /* 0x000fe20000000000 */
[----:B------:R-:W-:Y:S01]  /*05f0*/  UMOV UR7, 0x3fc0a3d7 ;  /* 0x3fc0a3d700077882 */ /* 0x000fe20000000000 */
[----:B------:R-:W-:Y:S01]  /*0600*/  DADD R2, R4, R2 ;  /* 0x0000000004027229 */ /* 0x000fe20000000002 */
[----:B------:R-:W-:Y:S01]  /*0610*/  BSSY.RECONVERGENT B0, `(.L_x_7) ;  /* 0x000003a000007945 */ /* 0x000fe20003800200 */
[----:B------:R-:W-:-:S06]  /*0620*/  DSETP.GEU.AND P0, PT, R6, UR6, PT ;  /* 0x0000000606007e2a */ /* 0x000fcc000bf0e000 */
[----:B------:R-:W-:-:S08]  /*0630*/  DADD R14, R14, R2 ;  /* 0x000000000e0e7229 */ /* 0x000fd00000000002 */
[----:B------:R-:W-:Y:S05]  /*0640*/  @P0 BRA `(.L_x_8) ;  /* 0x0000000000700947 */ /* 0x000fea0003800000 */
[----:B------:R-:W0:Y:S01]  /*0650*/  MUFU.RCP64H R3, 120 ;  /* 0x405e000000037908 */ /* 0x000e220000001800 */
[----:B------:R-:W-:Y:S01]  /*0660*/  IMAD.MOV.U32 R16, RZ, RZ, 0x0 ;  /* 0x00000000ff107424 */ /* 0x000fe200078e00ff */
[----:B------:R-:W-:Y:S01]  /*0670*/  DADD R12, -R12, 1 ;  /* 0x3ff000000c0c7429 */ /* 0x000fe20000000100 */
[----:B------:R-:W-:Y:S01]  /*0680*/  IMAD.MOV.U32 R17, RZ, RZ, 0x405e0000 ;  /* 0x405e0000ff117424 */ /* 0x000fe200078e00ff */
[----:B------:R-:W-:Y:S01]  /*0690*/  BSSY.RECONVERGENT B1, `(.L_x_9) ;  /* 0x0000016000017945 */ /* 0x000fe20003800200 */
[----:B------:R-:W-:-:S07]  /*06a0*/  IMAD.MOV.U32 R2, RZ, RZ, 0x1 ;  /* 0x00000001ff027424 */ /* 0x000fce00078e00ff */
[----:B------:R-:W-:Y:S01]  /*06b0*/  FSETP.GEU.AND P1, PT, |R13|, 6.5827683646048100446e-37, PT ;  /* 0x036000000d00780b */ /* 0x000fe20003f2e200 */
[----:B0-----:R-:W-:-:S08]  /*06c0*/  DFMA R4, R2, -R16, 1 ;  /* 0x3ff000000204742b */ /* 0x001fd00000000810 */
[----:B------:R-:W-:-:S08]  /*06d0*/  DFMA R4, R4, R4, R4 ;  /* 0x000000040404722b */ /* 0x000fd00000000004 */
[----:B------:R-:W-:-:S08]  /*06e0*/  DFMA R4, R2, R4, R2 ;  /* 0x000000040204722b */ /* 0x000fd00000000002 */
[----:B------:R-:W-:-:S08]  /*06f0*/  DFMA R2, R4, -R16, 1 ;  /* 0x3ff000000402742b */ /* 0x000fd00000000810 */
[----:B------:R-:W-:-:S08]  /*0700*/  DFMA R2, R4, R2, R4 ;  /* 0x000000020402722b */ /* 0x000fd00000000004 */
[----:B------:R-:W-:-:S08]  /*0710*/  DMUL R4, R12, R2 ;  /* 0x000000020c047228 */ /* 0x000fd00000000000 */
[----:B------:R-:W-:-:S08]  /*0720*/  DFMA R16, R4, -120, R12 ;  /* 0xc05e00000410782b */ /* 0x000fd0000000000c */
[----:B------:R-:W-:-:S10]  /*0730*/  DFMA R2, R2, R16, R4 ;  /* 0x000000100202722b */ /* 0x000fd40000000004 */
[----:B------:R-:W-:-:S05]  /*0740*/  FFMA R0, RZ, 3.46875, R3 ;  /* 0x405e0000ff007823 */ /* 0x000fca0000000003 */
[----:B------:R-:W-:-:S13]  /*0750*/  FSETP.GT.AND P0, PT, |R0|, 1.469367938527859385e-39, PT ;  /* 0x001000000000780b */ /* 0x000fda0003f04200 */
[----:B------:R-:W-:Y:S05]  /*0760*/  @P0 BRA P1, `(.L_x_10) ;  /* 0x0000000000200947 */ /* 0x000fea0000800000 */
[----:B------:R-:W-:Y:S01]  /*0770*/  IMAD.MOV.U32 R18, RZ, RZ, R12 ;  /* 0x000000ffff127224 */ /* 0x000fe200078e000c */
[----:B------:R-:W-:Y:S01]  /*0780*/  MOV R19, R13 ;  /* 0x0000000d00137202 */ /* 0x000fe20000000f00 */
[----:B------:R-:W-:Y:S01]  /*0790*/  IMAD.MOV.U32 R16, RZ, RZ, RZ ;  /* 0x000000ffff107224 */ /* 0x000fe200078e00ff */
[----:B------:R-:W-:Y:S01]  /*07a0*/  MOV R0, 0x7d0 ;  /* 0x000007d000007802 */ /* 0x000fe20000000f00 */
[----:B------:R-:W-:-:S07]  /*07b0*/  IMAD.MOV.U32 R17, RZ, RZ, 0x405e0000 ;  /* 0x405e0000ff117424 */ /* 0x000fce00078e00ff */
[----:B------:R-:W-:Y:S05]  /*07c0*/  CALL.REL.NOINC `($__internal_0_$__cuda_sm20_div_rn_f64_full) ;  /* 0x0000000000987944 */ /* 0x000fea0003c00000 */
[----:B------:R-:W-:Y:S02]  /*07d0*/  IMAD.MOV.U32 R2, RZ, RZ, R24 ;  /* 0x000000ffff027224 */ /* 0x000fe400078e0018 */
[----:B------:R-:W-:-:S07]  /*07e0*/  IMAD.MOV.U32 R3, RZ, RZ, R25 ;  /* 0x000000ffff037224 */ /* 0x000fce00078e0019 */
.L_x_10:
[----:B------:R-:W-:Y:S05]  /*07f0*/  BSYNC.RECONVERGENT B1 ;  /* 0x0000000000017941 */ /* 0x000fea0003800200 */
.L_x_9:
[----:B------:R-:W-:Y:S05]  /*0800*/  BRA `(.L_x_11) ;  /* 0x0000000000687947 */ /* 0x000fea0003800000 */
.L_x_8:
        /* <DEDUP_REMOVED lines=14> */
[----:B------:R-:W-:-:S05]  /*08f0*/  FFMA R0, RZ, -3.54296875, R3 ;  /* 0xc062c000ff007823 */ /* 0x000fca0000000003 */
[----:B------:R-:W-:-:S13]  /*0900*/  FSETP.GT.AND P0, PT, |R0|, 1.469367938527859385e-39, PT ;  /* 0x001000000000780b */ /* 0x000fda0003f04200 */
[----:B------:R-:W-:Y:S05]  /*0910*/  @P0 BRA P1, `(.L_x_12) ;  /* 0x0000000000200947 */ /* 0x000fea0000800000 */
[----:B------:R-:W-:Y:S01]  /*0920*/  MOV R18, R12 ;  /* 0x0000000c00127202 */ /* 0x000fe20000000f00 */
[----:B------:R-:W-:Y:S01]  /*0930*/  IMAD.MOV.U32 R19, RZ, RZ, R13 ;  /* 0x000000ffff137224 */ /* 0x000fe200078e000d */
[----:B------:R-:W-:Y:S01]  /*0940*/  MOV R0, 0x980 ;  /* 0x0000098000007802 */ /* 0x000fe20000000f00 */
[----:B------:R-:W-:Y:S02]  /*0950*/  IMAD.MOV.U32 R16, RZ, RZ, RZ ;  /* 0x000000ffff107224 */ /* 0x000fe400078e00ff */
[----:B------:R-:W-:-:S07]  /*0960*/  IMAD.MOV.U32 R17, RZ, RZ, -0x3f9d4000 ;  /* 0xc062c000ff117424 */ /* 0x000fce00078e00ff */
[----:B------:R-:W-:Y:S05]  /*0970*/  CALL.REL.NOINC `($__internal_0_$__cuda_sm20_div_rn_f64_full) ;  /* 0x00000000002c7944 */ /* 0x000fea0003c00000 */
[----:B------:R-:W-:Y:S02]  /*0980*/  IMAD.MOV.U32 R2, RZ, RZ, R24 ;  /* 0x000000ffff027224 */ /* 0x000fe400078e0018 */
[----:B------:R-:W-:-:S07]  /*0990*/  IMAD.MOV.U32 R3, RZ, RZ, R25 ;  /* 0x000000ffff037224 */ /* 0x000fce00078e0019 */
.L_x_12:
[----:B------:R-:W-:Y:S05]  /*09a0*/  BSYNC.RECONVERGENT B1 ;  /* 0x0000000000017941 */ /* 0x000fea0003800200 */
.L_x_11:
[----:B------:R-:W-:Y:S05]  /*09b0*/  BSYNC.RECONVERGENT B0 ;  /* 0x0000000000007941 */ /* 0x000fea0003800200 */
.L_x_7:
[----:B------:R-:W0:Y:S02]  /*09c0*/  LDCU.64 UR6, c[0x0][0x380] ;  /* 0x00007000ff0677ac */ /* 0x000e240008000a00 */
[----:B0-----:R-:W-:-:S07]  /*09d0*/  DFMA R14, R14, UR6, R6 ;  /* 0x000000060e0e7c2b */ /* 0x001fce0008000006 */
[----:B------:R-:W-:Y:S04]  /*09e0*/  STG.E.64 desc[UR4][R10.64], R14 ;  /* 0x0000000e0a007986 */ /* 0x000fe8000c101b04 */
[----:B------:R-:W2:Y:S02]  /*09f0*/  LDG.E.64 R4, desc[UR4][R8.64] ;  /* 0x0000000408047981 */ /* 0x000ea4000c1e1b00 */
[----:B--2---:R-:W-:-:S07]  /*0a00*/  DFMA R2, R2, UR6, R4 ;  /* 0x0000000602027c2b */ /* 0x004fce0008000004 */
[----:B------:R-:W-:Y:S01]  /*0a10*/  STG.E.64 desc[UR4][R8.64], R2 ;  /* 0x0000000208007986 */ /* 0x000fe2000c101b04 */
[----:B------:R-:W-:Y:S05]  /*0a20*/  EXIT ;  /* 0x000000000000794d */ /* 0x000fea0003800000 */
        .weak           $__internal_0_$__cuda_sm20_div_rn_f64_full
        .type           $__internal_0_$__cuda_sm20_div_rn_f64_full,@function
        .size           $__internal_0_$__cuda_sm20_div_rn_f64_full,($_Z15SolveOdesKerneldPdS_$__internal_accurate_pow - $__internal_0_$__cuda_sm20_div_rn_f64_full)
$__internal_0_$__cuda_sm20_div_rn_f64_full:
[----:B------:R-:W-:Y:S01]  /*0a30*/  IMAD.MOV.U32 R21, RZ, RZ, R19 ;  /* 0x000000ffff157224 */ /* 0x000fe200078e0013 */
[C---:B------:R-:W-:Y:S01]  /*0a40*/  FSETP.GEU.AND P0, PT, |R17|.reuse, 1.469367938527859385e-39, PT ;  /* 0x001000001100780b */ /* 0x040fe20003f0e200 */
[----:B------:R-:W-:Y:S01]  /*0a50*/  IMAD.MOV.U32 R20, RZ, RZ, R18 ;  /* 0x000000ffff147224 */ /* 0x000fe200078e0012 */
[----:B------:R-:W-:Y:S01]  /*0a60*/  LOP3.LUT R18, R17, 0x800fffff, RZ, 0xc0, !PT ;  /* 0x800fffff11127812 */ /* 0x000fe200078ec0ff */
[----:B------:R-:W-:Y:S01]  /*0a70*/  IMAD.MOV.U32 R25, RZ, RZ, 0x1ca00000 ;  /* 0x1ca00000ff197424 */ /* 0x000fe200078e00ff */
[C---:B------:R-:W-:Y:S01]  /*0a80*/  FSETP.GEU.AND P2, PT, |R21|.reuse, 1.469367938527859385e-39, PT ;  /* 0x001000001500780b */ /* 0x040fe20003f4e200 */
[----:B------:R-:W-:Y:S01]  /*0a90*/  IMAD.MOV.U32 R4, RZ, RZ, R20 ;  /* 0x000000ffff047224 */ /* 0x000fe200078e0014 */
[----:B------:R-:W-:Y:S01]  /*0aa0*/  LOP3.LUT R19, R18, 0x3ff00000, RZ, 0xfc, !PT ;  /* 0x3ff0000012137812 */ /* 0x000fe200078efcff */
[----:B------:R-:W-:Y:S01]  /*0ab0*/  IMAD.MOV.U32 R22, RZ, RZ, 0x1 ;  /* 0x00000001ff167424 */ /* 0x000fe200078e00ff */
[----:B------:R-:W-:Y:S01]  /*0ac0*/  MOV R18, R16 ;  /* 0x0000001000127202 */ /* 0x000fe20000000f00 */
[----:B------:R-:W-:Y:S01]  /*0ad0*/  BSSY.RECONVERGENT B2, `(.L_x_13) ;  /* 0x000004f000027945 */ /* 0x000fe20003800200 */
[----:B------:R-:W-:-:S02]  /*0ae0*/  LOP3.LUT R24, R21, 0x7ff00000, RZ, 0xc0, !PT ;  /* 0x7ff0000015187812 */ /* 0x000fc400078ec0ff */
[C---:B------:R-:W-:Y:S01]  /*0af0*/  LOP3.LUT R27, R17.reuse, 0x7ff00000, RZ, 0xc0, !PT ;  /* 0x7ff00000111b7812 */ /* 0x040fe200078ec0ff */
[----:B------:R-:W-:Y:S02]  /*0b00*/  @!P0 DMUL R18, R16, 8.98846567431157953865e+307 ;  /* 0x7fe0000010128828 */ /* 0x000fe40000000000 */
[----:B------:R-:W-:Y:S01]  /*0b10*/  IMAD.MOV.U32 R26, RZ, RZ, R24 ;  /* 0x000000ffff1a7224 */ /* 0x000fe200078e0018 */
[C---:B------:R-:W-:Y:S01]  /*0b20*/  ISETP.GE.U32.AND P1, PT, R24.reuse, R27, PT ;  /* 0x0000001b1800720c */ /* 0x040fe20003f26070 */
[----:B------:R-:W-:Y:S01]  /*0b30*/  @!P2 IMAD.MOV.U32 R28, RZ, RZ, RZ ;  /* 0x000000ffff1ca224 */ /* 0x000fe200078e00ff */
[----:B------:R-:W-:Y:S01]  /*0b40*/  @!P2 LOP3.LUT R5, R17, 0x7ff00000, RZ, 0xc0, !PT ;  /* 0x7ff000001105a812 */ /* 0x000fe200078ec0ff */
[----:B------:R-:W0:Y:S03]  /*0b50*/  MUFU.RCP64H R23, R19 ;  /* 0x0000001300177308 */ /* 0x000e260000001800 */
[----:B------:R-:W-:-:S02]  /*0b60*/  @!P2 ISETP.GE.U32.AND P3, PT, R24, R5, PT ;  /* 0x000000051800a20c */ /* 0x000fc40003f66070 */
[C---:B------:R-:W-:Y:S02]  /*0b70*/  SEL R5, R25.reuse, 0x63400000, !P1 ;  /* 0x6340000019057807 */ /* 0x040fe40004800000 */
[----:B------:R-:W-:Y:S02]  /*0b80*/  @!P2 SEL R29, R25, 0x63400000, !P3 ;  /* 0x63400000191da807 */ /* 0x000fe40005800000 */
[--C-:B------:R-:W-:Y:S02]  /*0b90*/  LOP3.LUT R5, R5, 0x800fffff, R21.reuse, 0xf8, !PT ;  /* 0x800fffff05057812 */ /* 0x100fe400078ef815 */
[----:B------:R-:W-:Y:S02]  /*0ba0*/  @!P2 LOP3.LUT R29, R29, 0x80000000, R21, 0xf8, !PT ;  /* 0x800000001d1da812 */ /* 0x000fe400078ef815 */
[----:B------:R-:W-:Y:S02]  /*0bb0*/  @!P0 LOP3.LUT R27, R19, 0x7ff00000, RZ, 0xc0, !PT ;  /* 0x7ff00000131b8812 */ /* 0x000fe400078ec0ff */
[----:B------:R-:W-:-:S06]  /*0bc0*/  @!P2 LOP3.LUT R29, R29, 0x100000, RZ, 0xfc, !PT ;  /* 0x001000001d1da812 */ /* 0x000fcc00078efcff */
[----:B------:R-:W-:Y:S02]  /*0bd0*/  @!P2 DFMA R4, R4, 2, -R28 ;  /* 0x400000000404a82b */ /* 0x000fe4000000081c */
[----:B0-----:R-:W-:-:S08]  /*0be0*/  DFMA R28, R22, -R18, 1 ;  /* 0x3ff00000161c742b */ /* 0x001fd00000000812 */
[----:B------:R-:W-:Y:S01]  /*0bf0*/  DFMA R28, R28, R28, R28 ;  /* 0x0000001c1c1c722b */ /* 0x000fe2000000001c */
[----:B------:R-:W-:-:S07]  /*0c00*/  @!P2 LOP3.LUT R26, R5, 0x7ff00000, RZ, 0xc0, !PT ;  /* 0x7ff00000051aa812 */ /* 0x000fce00078ec0ff */
[----:B------:R-:W-:-:S08]  /*0c10*/  DFMA R28, R22, R28, R22 ;  /* 0x0000001c161c722b */ /* 0x000fd00000000016 */
[----:B------:R-:W-:-:S08]  /*0c20*/  DFMA R22, R28, -R18, 1 ;  /* 0x3ff000001c16742b */ /* 0x000fd00000000812 */
[----:B------:R-:W-:-:S08]  /*0c30*/  DFMA R22, R28, R22, R28 ;  /* 0x000000161c16722b */ /* 0x000fd0000000001c */
[----:B------:R-:W-:-:S08]  /*0c40*/  DMUL R28, R22, R4 ;  /* 0x00000004161c7228 */ /* 0x000fd00000000000 */
[----:B------:R-:W-:-:S08]  /*0c50*/  DFMA R30, R28, -R18, R4 ;  /* 0x800000121c1e722b */ /* 0x000fd00000000004 */
[----:B------:R-:W-:Y:S01]  /*0c60*/  DFMA R22, R22, R30, R28 ;  /* 0x0000001e1616722b */ /* 0x000fe2000000001c */
[----:B------:R-:W-:-:S05]  /*0c70*/  VIADD R28, R26, 0xffffffff ;  /* 0xffffffff1a1c7836 */ /* 0x000fca0000000000 */
[----:B------:R-:W-:Y:S01]  /*0c80*/  ISETP.GT.U32.AND P0, PT, R28, 0x7feffffe, PT ;  /* 0x7feffffe1c00780c */ /* 0x000fe20003f04070 */
[----:B------:R-:W-:-:S05]  /*0c90*/  VIADD R28, R27, 0xffffffff ;  /* 0xffffffff1b1c7836 */ /* 0x000fca0000000000 */
[----:B------:R-:W-:-:S13]  /*0ca0*/  ISETP.GT.U32.OR P0, PT, R28, 0x7feffffe, P0 ;  /* 0x7feffffe1c00780c */ /* 0x000fda0000704470 */
[----:B------:R-:W-:Y:S05]  /*0cb0*/  @P0 BRA `(.L_x_14) ;  /* 0x00000000006c0947 */ /* 0x000fea0003800000 */
[----:B------:R-:W-:Y:S01]  /*0cc0*/  LOP3.LUT R21, R17, 0x7ff00000, RZ, 0xc0, !PT ;  /* 0x7ff0000011157812 */ /* 0x000fe200078ec0ff */
[----:B------:R-:W-:-:S03]  /*0cd0*/  IMAD.MOV.U32 R26, RZ, RZ, RZ ;  /* 0x000000ffff1a7224 */ /* 0x000fc600078e00ff */
[CC--:B------:R-:W-:Y:S02]  /*0ce0*/  VIADDMNMX R20, R24.reuse, -R21.reuse, 0xb9600000, !PT ;  /* 0xb960000018147446 */ /* 0x0c0fe40007800915 */
[----:B------:R-:W-:Y:S02]  /*0cf0*/  ISETP.GE.U32.AND P0, PT, R24, R21, PT ;  /* 0x000000151800720c */ /* 0x000fe40003f06070 */
[----:B------:R-:W-:Y:S02]  /*0d00*/  VIMNMX R20, PT, PT, R20, 0x46a00000, PT ;  /* 0x46a0000014147848 */ /* 0x000fe40003fe0100 */
[----:B------:R-:W-:-:S04]  /*0d10*/  SEL R25, R25, 0x63400000, !P0 ;  /* 0x6340000019197807 */ /* 0x000fc80004000000 */
[----:B------:R-:W-:-:S05]  /*0d20*/  IADD3 R20, PT, PT, -R25, R20, RZ ;  /* 0x0000001419147210 */ /* 0x000fca0007ffe1ff */
[----:B------:R-:W-:-:S06]  /*0d30*/  VIADD R27, R20, 0x7fe00000 ;  /* 0x7fe00000141b7836 */ /* 0x000fcc0000000000 */
[----:B------:R-:W-:-:S10]  /*0d40*/  DMUL R24, R22, R26 ;  /* 0x0000001a16187228 */ /* 0x000fd40000000000 */
[----:B------:R-:W-:-:S13]  /*0d50*/  FSETP.GTU.AND P0, PT, |R25|, 1.469367938527859385e-39, PT ;  /* 0x001000001900780b */ /* 0x000fda0003f0c200 */
[----:B------:R-:W-:Y:S05]  /*0d60*/  @P0 BRA `(.L_x_15) ;  /* 0x0000000000940947 */ /* 0x000fea0003800000 */
[----:B------:R-:W-:Y:S01]  /*0d70*/  DFMA R4, R22, -R18, R4 ;  /* 0x800000121604722b */ /* 0x000fe20000000004 */
[----:B------:R-:W-:-:S09]  /*0d80*/  IMAD.MOV.U32 R26, RZ, RZ, RZ ;  /* 0x000000ffff1a7224 */ /* 0x000fd200078e00ff */
[C---:B------:R-:W-:Y:S02]  /*0d90*/  FSETP.NEU.AND P0, PT, R5.reuse, RZ, PT ;  /* 0x000000ff0500720b */ /* 0x040fe40003f0d000 */
[----:B------:R-:W-:-:S04]  /*0da0*/  LOP3.LUT R17, R5, 0x80000000, R17, 0x48, !PT ;  /* 0x8000000005117812 */ /* 0x000fc800078e4811 */
[----:B------:R-:W-:-:S07]  /*0db0*/  LOP3.LUT R27, R17, R27, RZ, 0xfc, !PT ;  /* 0x0000001b111b7212 */ /* 0x000fce00078efcff */
[----:B------:R-:W-:Y:S05]  /*0dc0*/  @!P0 BRA `(.L_x_15) ;  /* 0x00000000007c8947 */ /* 0x000fea0003800000 */
[----:B------:R-:W-:Y:S02]  /*0dd0*/  IMAD.MOV R5, RZ, RZ, -R20 ;  /* 0x000000ffff057224 */ /* 0x000fe400078e0a14 */
[----:B------:R-:W-:-:S06]  /*0de0*/  IMAD.MOV.U32 R4, RZ, RZ, RZ ;  /* 0x000000ffff047224 */ /* 0x000fcc00078e00ff */
[----:B------:R-:W-:Y:S02]  /*0df0*/  DFMA R4, R24, -R4, R22 ;  /* 0x800000041804722b */ /* 0x000fe40000000016 */
[----:B------:R-:W-:-:S04]  /*0e00*/  DMUL.RP R22, R22, R26 ;  /* 0x0000001a16167228 */ /* 0x000fc80000008000 */
[----:B------:R-:W-:-:S04]  /*0e10*/  IADD3 R4, PT, PT, -R20, -0x43300000, RZ ;  /* 0xbcd0000014047810 */ /* 0x000fc80007ffe1ff */
[----:B------:R-:W-:Y:S02]  /*0e20*/  FSETP.NEU.AND P0, PT, |R5|, R4, PT ;  /* 0x000000040500720b */ /* 0x000fe40003f0d200 */
[----:B------:R-:W-:Y:S02]  /*0e30*/  LOP3.LUT R17, R23, R17, RZ, 0x3c, !PT ;  /* 0x0000001117117212 */ /* 0x000fe400078e3cff */
[----:B------:R-:W-:Y:S02]  /*0e40*/  FSEL R24, R22, R24, !P0 ;  /* 0x0000001816187208 */ /* 0x000fe40004000000 */
[----:B------:R-:W-:Y:S01]  /*0e50*/  FSEL R25, R17, R25, !P0 ;  /* 0x0000001911197208 */ /* 0x000fe20004000000 */
[----:B------:R-:W-:Y:S06]  /*0e60*/  BRA `(.L_x_15) ;  /* 0x0000000000547947 */ /* 0x000fec0003800000 */
.L_x_14:
[----:B------:R-:W-:-:S14]  /*0e70*/  DSETP.NAN.AND P0, PT, R20, R20, PT ;  /* 0x000000141400722a */ /* 0x000fdc0003f08000 */
[----:B------:R-:W-:Y:S05]  /*0e80*/  @P0 BRA `(.L_x_16) ;  /* 0x0000000000440947 */ /* 0x000fea0003800000 */
[----:B------:R-:W-:-:S14]  /*0e90*/  DSETP.NAN.AND P0, PT, R16, R16, PT ;  /* 0x000000101000722a */ /* 0x000fdc0003f08000 */
[----:B------:R-:W-:Y:S05]  /*0ea0*/  @P0 BRA `(.L_x_17) ;  /* 0x0000000000300947 */ /* 0x000fea0003800000 */
[----:B------:R-:W-:Y:S01]  /*0eb0*/  ISETP.NE.AND P0, PT, R26, R27, PT ;  /* 0x0000001b1a00720c */ /* 0x000fe20003f05270 */
[----:B------:R-:W-:Y:S01]  /*0ec0*/  IMAD.MOV.U32 R24, RZ, RZ, 0x0 ;  /* 0x00000000ff187424 */ /* 0x000fe200078e00ff */
[----:B------:R-:W-:-:S11]  /*0ed0*/  MOV R25, 0xfff80000 ;  /* 0xfff8000000197802 */ /* 0x000fd60000000f00 */
[----:B------:R-:W-:Y:S05]  /*0ee0*/  @!P0 BRA `(.L_x_15) ;  /* 0x0000000000348947 */ /* 0x000fea0003800000 */
[----:B------:R-:W-:Y:S02]  /*0ef0*/  ISETP.NE.AND P0, PT, R26, 0x7ff00000, PT ;  /* 0x7ff000001a00780c */ /* 0x000fe40003f05270 */
[----:B------:R-:W-:Y:S02]  /*0f00*/  LOP3.LUT R25, R21, 0x80000000, R17, 0x48, !PT ;  /* 0x8000000015197812 */ /* 0x000fe400078e4811 */
[----:B------:R-:W-:-:S13]  /*0f10*/  ISETP.EQ.OR P0, PT, R27, RZ, !P0 ;  /* 0x000000ff1b00720c */ /* 0x000fda0004702670 */
[----:B------:R-:W-:Y:S01]  /*0f20*/  @P0 LOP3.LUT R4, R25, 0x7ff00000, RZ, 0xfc, !PT ;  /* 0x7ff0000019040812 */ /* 0x000fe200078efcff */
[----:B------:R-:W-:Y:S02]  /*0f30*/  @!P0 IMAD.MOV.U32 R24, RZ, RZ, RZ ;  /* 0x000000ffff188224 */ /* 0x000fe400078e00ff */
[----:B------:R-:W-:Y:S02]  /*0f40*/  @P0 IMAD.MOV.U32 R24, RZ, RZ, RZ ;  /* 0x000000ffff180224 */ /* 0x000fe400078e00ff */
[----:B------:R-:W-:Y:S01]  /*0f50*/  @P0 IMAD.MOV.U32 R25, RZ, RZ, R4 ;  /* 0x000000ffff190224 */ /* 0x000fe200078e0004 */
[----:B------:R-:W-:Y:S06]  /*0f60*/  BRA `(.L_x_15) ;  /* 0x0000000000147947 */ /* 0x000fec0003800000 */
.L_x_17:
[----:B------:R-:W-:Y:S01]  /*0f70*/  LOP3.LUT R25, R17, 0x80000, RZ, 0xfc, !PT ;  /* 0x0008000011197812 */ /* 0x000fe200078efcff */
[----:B------:R-:W-:Y:S01]  /*0f80*/  IMAD.MOV.U32 R24, RZ, RZ, R16 ;  /* 0x000000ffff187224 */ /* 0x000fe200078e0010 */
[----:B------:R-:W-:Y:S06]  /*0f90*/  BRA `(.L_x_15) ;  /* 0x0000000000087947 */ /* 0x000fec0003800000 */
.L_x_16:
[----:B------:R-:W-:Y:S01]  /*0fa0*/  LOP3.LUT R25, R21, 0x80000, RZ, 0xfc, !PT ;  /* 0x0008000015197812 */ /* 0x000fe200078efcff */
[----:B------:R-:W-:-:S07]  /*0fb0*/  IMAD.MOV.U32 R24, RZ, RZ, R20 ;  /* 0x000000ffff187224 */ /* 0x000fce00078e0014 */
.L_x_15:
[----:B------:R-:W-:Y:S05]  /*0fc0*/  BSYNC.RECONVERGENT B2 ;  /* 0x0000000000027941 */ /* 0x000fea0003800200 */
.L_x_13:
[----:B------:R-:W-:Y:S01]  /*0fd0*/  IMAD.MOV.U32 R4, RZ, RZ, R0 ;  /* 0x000000ffff047224 */ /* 0x000fe200078e0000 */
[----:B------:R-:W-:-:S04]  /*0fe0*/  MOV R5, 0x0 ;  /* 0x0000000000057802 */ /* 0x000fc80000000f00 */
[----:B------:R-:W-:Y:S05]  /*0ff0*/  RET.REL.NODEC R4 `(_Z15SolveOdesKerneldPdS_) ;  /* 0xfffffff004007950 */ /* 0x000fea0003c3ffff */
        .type           $_Z15SolveOdesKerneldPdS_$__internal_accurate_pow,@function
        .size           $_Z15SolveOdesKerneldPdS_$__internal_accurate_pow,(.L_x_22 - $_Z15SolveOdesKerneldPdS_$__internal_accurate_pow)
$_Z15SolveOdesKerneldPdS_$__internal_accurate_pow:
[----:B------:R-:W-:Y:S01]  /*1000*/  DADD R4, -RZ, |R6| ;  /* 0x00000000ff047229 */ /* 0x000fe20000000506 */
[----:B------:R-:W-:Y:S01]  /*1010*/  MOV R18, RZ ;  /* 0x000000ff00127202 */ /* 0x000fe20000000f00 */
[----:B------:R-:W-:Y:S01]  /*1020*/  IMAD.MOV.U32 R24, RZ, RZ, 0x41ad3b5a ;  /* 0x41ad3b5aff187424 */ /* 0x000fe200078e00ff */
[----:B------:R-:W-:Y:S01]  /*1030*/  UMOV UR6, 0x7d2cafe2 ;  /* 0x7d2cafe200067882 */ /* 0x000fe20000000000 */
[----:B------:R-:W-:Y:S01]  /*1040*/  IMAD.MOV.U32 R25, RZ, RZ, 0x3ed0f5d2 ;  /* 0x3ed0f5d2ff197424 */ /* 0x000fe200078e00ff */
[----:B------:R-:W-:Y:S01]  /*1050*/  UMOV UR7, 0x3eb0f5ff ;  /* 0x3eb0f5ff00077882 */ /* 0x000fe20000000000 */
[----:B------:R-:W-:Y:S01]  /*1060*/  UMOV UR8, 0x3b39803f ;  /* 0x3b39803f00087882 */ /* 0x000fe20000000000 */
[----:B------:R-:W-:-:S03]  /*1070*/  UMOV UR9, 0x3c7abc9e ;  /* 0x3c7abc9e00097882 */ /* 0x000fc60000000000 */
[----:B------:R-:W-:Y:S01]  /*1080*/  ISETP.GT.U32.AND P0, PT, R5, 0xfffff, PT ;  /* 0x000fffff0500780c */ /* 0x000fe20003f04070 */
[----:B------:R-:W-:-:S12]  /*1090*/  IMAD.MOV.U32 R2, RZ, RZ, R5 ;  /* 0x000000ffff027224 */ /* 0x000fd800078e0005 */
[----:B------:R-:W-:-:S10]  /*10a0*/  @!P0 DMUL R26, R4, 1.80143985094819840000e+16 ;  /* 0x43500000041a8828 */ /* 0x000fd40000000000 */
[----:B------:R-:W-:Y:S02]  /*10b0*/  @!P0 IMAD.MOV.U32 R2, RZ, RZ, R27 ;  /* 0x000000ffff028224 */ /* 0x000fe400078e001b */
[----:B------:R-:W-:-:S03]  /*10c0*/  @!P0 IMAD.MOV.U32 R4, RZ, RZ, R26 ;  /* 0x000000ffff048224 */ /* 0x000fc600078e001a */
[----:B------:R-:W-:Y:S01]  /*10d0*/  LOP3.LUT R2, R2, 0x800fffff, RZ, 0xc0, !PT ;  /* 0x800fffff02027812 */ /* 0x000fe200078ec0ff */
[----:B------:R-:W-:Y:S01]  /*10e0*/  IMAD.MOV.U32 R16, RZ, RZ, R4 ;  /* 0x000000ffff107224 */ /* 0x000fe200078e0004 */
[----:B------:R-:W-:Y:S02]  /*10f0*/  SHF.R.U32.HI R4, RZ, 0x14, R5 ;  /* 0x00000014ff047819 */ /* 0x000fe40000011605 */
[----:B------:R-:W-:Y:S02]  /*1100*/  LOP3.LUT R17, R2, 0x3ff00000, RZ, 0xfc, !PT ;  /* 0x3ff0000002117812 */ /* 0x000fe400078efcff */
[----:B------:R-:W-:Y:S02]  /*1110*/  @!P0 LEA.HI R4, R27, 0xffffffca, RZ, 0xc ;  /* 0xffffffca1b048811 */ /* 0x000fe400078f60ff */
[----:B------:R-:W-:-:S03]  /*1120*/  ISETP.GE.U32.AND P1, PT, R17, 0x3ff6a09f, PT ;  /* 0x3ff6a09f1100780c */ /* 0x000fc60003f26070 */
[----:B------:R-:W-:-:S10]  /*1130*/  VIADD R5, R4, 0xfffffc01 ;  /* 0xfffffc0104057836 */ /* 0x000fd40000000000 */
[----:B------:R-:W-:Y:S02]  /*1140*/  @P1 VIADD R3, R17, 0xfff00000 ;  /* 0xfff0000011031836 */ /* 0x000fe40000000000 */
[----:B------:R-:W-:Y:S02]  /*1150*/  @P1 VIADD R5, R4, 0xfffffc02 ;  /* 0xfffffc0204051836 */ /* 0x000fe40000000000 */
[----:B------:R-:W-:-:S03]  /*1160*/  @P1 IMAD.MOV.U32 R17, RZ, RZ, R3 ;  /* 0x000000ffff111224 */ /* 0x000fc600078e0003 */
[----:B------:R-:W-:Y:S01]  /*1170*/  LOP3.LUT R4, R5, 0x80000000, RZ, 0x3c, !PT ;  /* 0x8000000005047812 */ /* 0x000fe200078e3cff */
[----:B------:R-:W-:Y:S02]  /*1180*/  HFMA2 R5, -RZ, RZ, 3.59375, 0 ;  /* 0x43300000ff057431 */ /* 0x000fe400000001ff */
[C---:B------:R-:W-:Y:S02]  /*1190*/  DADD R22, R16.reuse, 1 ;  /* 0x3ff0000010167429 */ /* 0x040fe40000000000 */
[----:B------:R-:W-:-:S04]  /*11a0*/  DADD R16, R16, -1 ;  /* 0xbff0000010107429 */ /* 0x000fc80000000000 */
[----:B------:R-:W0:Y:S02]  /*11b0*/  MUFU.RCP64H R19, R23 ;  /* 0x0000001700137308 */ /* 0x000e240000001800 */
[----:B0-----:R-:W-:-:S08]  /*11c0*/  DFMA R2, -R22, R18, 1 ;  /* 0x3ff000001602742b */ /* 0x001fd00000000112 */
[----:B------:R-:W-:-:S08]  /*11d0*/  DFMA R2, R2, R2, R2 ;  /* 0x000000020202722b */ /* 0x000fd00000000002 */
[----:B------:R-:W-:-:S08]  /*11e0*/  DFMA R18, R18, R2, R18 ;  /* 0x000000021212722b */ /* 0x000fd00000000012 */
[----:B------:R-:W-:-:S08]  /*11f0*/  DMUL R2, R16, R18 ;  /* 0x0000001210027228 */ /* 0x000fd00000000000 */
[----:B------:R-:W-:-:S08]  /*1200*/  DFMA R2, R16, R18, R2 ;  /* 0x000000121002722b */ /* 0x000fd00000000002 */
[----:B------:R-:W-:-:S08]  /*1210*/  DMUL R20, R2, R2 ;  /* 0x0000000202147228 */ /* 0x000fd00000000000 */
[----:B------:R-:W-:Y:S01]  /*1220*/  DFMA R22, R20, UR6, R24 ;  /* 0x0000000614167c2b */ /* 0x000fe20008000018 */
[----:B------:R-:W-:Y:S01]  /*1230*/  UMOV UR6, 0x75488a3f ;  /* 0x75488a3f00067882 */ /* 0x000fe20000000000 */
[----:B------:R-:W-:Y:S01]  /*1240*/  UMOV UR7, 0x3ef3b20a ;  /* 0x3ef3b20a00077882 */ /* 0x000fe20000000000 */
[----:B------:R-:W-:-:S05]  /*1250*/  DADD R24, R16, -R2 ;  /* 0x0000000010187229 */ /* 0x000fca0000000802 */
[----:B------:R-:W-:Y:S01]  /*1260*/  DFMA R22, R20, R22, UR6 ;  /* 0x0000000614167e2b */ /* 0x000fe20008000016 */
[----:B------:R-:W-:Y:S01]  /*1270*/  UMOV UR6, 0xe4faecd5 ;  /* 0xe4faecd500067882 */ /* 0x000fe20000000000 */
[----:B------:R-:W-:Y:S01]  /*1280*/  UMOV UR7, 0x3f1745cd ;  /* 0x3f1745cd00077882 */ /* 0x000fe20000000000 */
[----:B------:R-:W-:-:S05]  /*1290*/  DADD R24, R24, R24 ;  /* 0x0000000018187229 */ /* 0x000fca0000000018 */
[----:B------:R-:W-:Y:S01]  /*12a0*/  DFMA R22, R20, R22, UR6 ;  /* 0x0000000614167e2b */ /* 0x000fe20008000016 */
[----:B------:R-:W-:Y:S01]  /*12b0*/  UMOV UR6, 0x258a578b ;  /* 0x258a578b00067882 */ /* 0x000fe20000000000 */
[----:B------:R-:W-:Y:S01]  /*12c0*/  UMOV UR7, 0x3f3c71c7 ;  /* 0x3f3c71c700077882 */ /* 0x000fe20000000000 */
[----:B------:R-:W-:-:S05]  /*12d0*/  DFMA R24, R16, -R2, R24 ;  /* 0x800000021018722b */ /* 0x000fca0000000018 */
[----:B------:R-:W-:Y:S01]  /*12e0*/  DFMA R22, R20, R22, UR6 ;  /* 0x0000000614167e2b */ /* 0x000fe20008000016 */
[----:B------:R-:W-:Y:S01]  /*12f0*/  UMOV UR6, 0x9242b910 ;  /* 0x9242b91000067882 */ /* 0x000fe20000000000 */
[----:B------:R-:W-:Y:S01]  /*1300*/  UMOV UR7, 0x3f624924 ;  /* 0x3f62492400077882 */ /* 0x000fe20000000000 */
[----:B------:R-:W-:-:S05]  /*1310*/  DMUL R18, R18, R24 ;  /* 0x0000001812127228 */ /* 0x000fca0000000000 */
[----:B------:R-:W-:Y:S01]  /*1320*/  DFMA R22, R20, R22, UR6 ;  /* 0x0000000614167e2b */ /* 0x000fe20008000016 */
[----:B------:R-:W-:Y:S01]  /*1330*/  UMOV UR6, 0x99999dfb ;  /* 0x99999dfb00067882 */ /* 0x000fe20000000000 */
[----:B------:R-:W-:-:S03]  /*1340*/  UMOV UR7, 0x3f899999 ;  /* 0x3f89999900077882 */ /* 0x000fc60000000000 */
[----:B------:R-:W-:Y:S02]  /*1350*/  VIADD R29, R19, 0x100000 ;  /* 0x00100000131d7836 */ /* 0x000fe40000000000 */
[----:B------:R-:W-:Y:S01]  /*1360*/  IMAD.MOV.U32 R28, RZ, RZ, R18 ;  /* 0x000000ffff1c7224 */ /* 0x000fe200078e0012 */
[----:B------:R-:W-:Y:S01]  /*1370*/  DFMA R22, R20, R22, UR6 ;  /* 0x0000000614167e2b */ /* 0x000fe20008000016 */
[----:B------:R-:W-:Y:S01]  /*1380*/  UMOV UR6, 0x55555555 ;  /* 0x5555555500067882 */ /* 0x000fe20000000000 */
[----:B------:R-:W-:-:S06]  /*1390*/  UMOV UR7, 0x3fb55555 ;  /* 0x3fb5555500077882 */ /* 0x000fcc0000000000 */
[----:B------:R-:W-:-:S08]  /*13a0*/  DFMA R16, R20, R22, UR6 ;  /* 0x0000000614107e2b */ /* 0x000fd00008000016 */
[----:B------:R-:W-:Y:S01]  /*13b0*/  DADD R24, -R16, UR6 ;  /* 0x0000000610187e29 */ /* 0x000fe20008000100 */
[----:B------:R-:W-:Y:S01]  /*13c0*/  UMOV UR6, 0xb9e7b0 ;  /* 0x00b9e7b000067882 */ /* 0x000fe20000000000 */
[----:B------:R-:W-:-:S06]  /*13d0*/  UMOV UR7, 0x3c46a4cb ;  /* 0x3c46a4cb00077882 */ /* 0x000fcc0000000000 */
[----:B------:R-:W-:Y:S02]  /*13e0*/  DFMA R22, R20, R22, R24 ;  /* 0x000000161416722b */ /* 0x000fe40000000018 */
[----:B------:R-:W-:-:S06]  /*13f0*/  DMUL R24, R2, R2 ;  /* 0x0000000202187228 */ /* 0x000fcc0000000000 */
[----:B------:R-:W-:Y:S01]  /*1400*/  DADD R22, R22, -UR6 ;  /* 0x8000000616167e29 */ /* 0x000fe20008000000 */
[----:B------:R-:W-:Y:S01]  /*1410*/  UMOV UR6, 0x80000000 ;  /* 0x8000000000067882 */ /* 0x000fe20000000000 */
[----:B------:R-:W-:Y:S01]  /*1420*/  DFMA R20, R2, R2, -R24 ;  /* 0x000000020214722b */ /* 0x000fe20000000818 */
[----:B------:R-:W-:-:S07]  /*1430*/  UMOV UR7, 0x43300000 ;  /* 0x4330000000077882 */ /* 0x000fce0000000000 */
[C---:B------:R-:W-:Y:S02]  /*1440*/  DFMA R28, R2.reuse, R28, R20 ;  /* 0x0000001c021c722b */ /* 0x040fe40000000014 */
[----:B------:R-:W-:-:S08]  /*1450*/  DMUL R20, R2, R24 ;  /* 0x0000001802147228 */ /* 0x000fd00000000000 */
[----:B------:R-:W-:-:S08]  /*1460*/  DFMA R26, R2, R24, -R20 ;  /* 0x00000018021a722b */ /* 0x000fd00000000814 */
[----:B------:R-:W-:Y:S02]  /*1470*/  DFMA R26, R18, R24, R26 ;  /* 0x00000018121a722b */ /* 0x000fe4000000001a */
[----:B------:R-:W-:-:S06]  /*1480*/  DADD R24, R16, R22 ;  /* 0x0000000010187229 */ /* 0x000fcc0000000016 */
[----:B------:R-:W-:Y:S02]  /*1490*/  DFMA R26, R2, R28, R26 ;  /* 0x0000001c021a722b */ /* 0x000fe4000000001a */
[----:B------:R-:W-:-:S08]  /*14a0*/  DADD R16, R16, -R24 ;  /* 0x0000000010107229 */ /* 0x000fd00000000818 */
[----:B------:R-:W-:Y:S02]  /*14b0*/  DADD R22, R22, R16 ;  /* 0x0000000016167229 */ /* 0x000fe40000000010 */
[----:B------:R-:W-:-:S08]  /*14c0*/  DMUL R16, R24, R20 ;  /* 0x0000001418107228 */ /* 0x000fd00000000000 */
[----:B------:R-:W-:-:S08]  /*14d0*/  DFMA R28, R24, R20, -R16 ;  /* 0x00000014181c722b */ /* 0x000fd00000000810 */
[----:B------:R-:W-:-:S08]  /*14e0*/  DFMA R26, R24, R26, R28 ;  /* 0x0000001a181a722b */ /* 0x000fd0000000001c */
[----:B------:R-:W-:-:S08]  /*14f0*/  DFMA R22, R22, R20, R26 ;  /* 0x000000141616722b */ /* 0x000fd0000000001a */
[----:B------:R-:W-:-:S08]  /*1500*/  DADD R24, R16, R22 ;  /* 0x0000000010187229 */ /* 0x000fd00000000016 */
[--C-:B------:R-:W-:Y:S02]  /*1510*/  DADD R20, R2, R24.reuse ;  /* 0x0000000002147229 */ /* 0x100fe40000000018 */
[----:B------:R-:W-:-:S06]  /*1520*/  DADD R16, R16, -R24 ;  /* 0x0000000010107229 */ /* 0x000fcc0000000818 */
[----:B------:R-:W-:Y:S02]  /*1530*/  DADD R2, R2, -R20 ;  /* 0x0000000002027229 */ /* 0x000fe40000000814 */
[----:B------:R-:W-:-:S06]  /*1540*/  DADD R16, R22, R16 ;  /* 0x0000000016107229 */ /* 0x000fcc0000000010 */
[----:B------:R-:W-:-:S08]  /*1550*/  DADD R2, R24, R2 ;  /* 0x0000000018027229 */ /* 0x000fd00000000002 */
[----:B------:R-:W-:Y:S02]  /*1560*/  DADD R2, R16, R2 ;  /* 0x0000000010027229 */ /* 0x000fe40000000002 */
[----:B------:R-:W-:Y:S01]  /*1570*/  DADD R16, R4, -UR6 ;  /* 0x8000000604107e29 */ /* 0x000fe20008000000 */
[----:B------:R-:W-:Y:S01]  /*1580*/  UMOV UR6, 0xfefa39ef ;  /* 0xfefa39ef00067882 */ /* 0x000fe20000000000 */
[----:B------:R-:W-:-:S04]  /*1590*/  UMOV UR7, 0x3fe62e42 ;  /* 0x3fe62e4200077882 */ /* 0x000fc80000000000 */
[----:B------:R-:W-:-:S08]  /*15a0*/  DADD R2, R18, R2 ;  /* 0x0000000012027229 */ /* 0x000fd00000000002 */
[----:B------:R-:W-:-:S08]  /*15b0*/  DADD R4, R20, R2 ;  /* 0x0000000014047229 */ /* 0x000fd00000000002 */
[--C-:B------:R-:W-:Y:S02]  /*15c0*/  DFMA R18, R16, UR6, R4.reuse ;  /* 0x0000000610127c2b */ /* 0x100fe40008000004 */
[----:B------:R-:W-:-:S06]  /*15d0*/  DADD R20, R20, -R4 ;  /* 0x0000000014147229 */ /* 0x000fcc0000000804 */
[----:B------:R-:W-:Y:S02]  /*15e0*/  DFMA R22, R16, -UR6, R18 ;  /* 0x8000000610167c2b */ /* 0x000fe40008000012 */
[----:B------:R-:W-:-:S06]  /*15f0*/  DADD R20, R2, R20 ;  /* 0x0000000002147229 */ /* 0x000fcc0000000014 */
[----:B------:R-:W-:-:S08]  /*1600*/  DADD R22, -R4, R22 ;  /* 0x0000000004167229 */ /* 0x000fd00000000116 */
[----:B------:R-:W-:-:S08]  /*1610*/  DADD R20, R20, -R22 ;  /* 0x0000000014147229 */ /* 0x000fd00000000816 */
[----:B------:R-:W-:Y:S01]  /*1620*/  DFMA R20, R16, UR8, R20 ;  /* 0x0000000810147c2b */ /* 0x000fe20008000014 */
[----:B------:R-:W-:Y:S02]  /*1630*/  IMAD.MOV.U32 R16, RZ, RZ, 0x652b82fe ;  /* 0x652b82feff107424 */ /* 0x000fe400078e00ff */
[----:B------:R-:W-:-:S05]  /*1640*/  IMAD.MOV.U32 R17, RZ, RZ, 0x3ff71547 ;  /* 0x3ff71547ff117424 */ /* 0x000fca00078e00ff */
[----:B------:R-:W-:-:S08]  /*1650*/  DADD R4, R18, R20 ;  /* 0x0000000012047229 */ /* 0x000fd00000000014 */
[----:B------:R-:W-:Y:S02]  /*1660*/  DADD R18, R18, -R4 ;  /* 0x0000000012127229 */ /* 0x000fe40000000804 */
[----:B------:R-:W-:-:S06]  /*1670*/  DMUL R2, R4, 2 ;  /* 0x4000000004027828 */ /* 0x000fcc0000000000 */
[----:B------:R-:W-:Y:S02]  /*1680*/  DADD R18, R20, R18 ;  /* 0x0000000014127229 */ /* 0x000fe40000000012 */
[----:B------:R-:W-:-:S08]  /*1690*/  DFMA R4, R4, 2, -R2 ;  /* 0x400000000404782b */ /* 0x000fd00000000802 */
[----:B------:R-:W-:-:S08]  /*16a0*/  DFMA R18, R18, 2, R4 ;  /* 0x400000001212782b */ /* 0x000fd00000000004 */
[----:B------:R-:W-:-:S08]  /*16b0*/  DADD R4, R2, R18 ;  /* 0x0000000002047229 */ /* 0x000fd00000000012 */
[----:B------:R-:W-:Y:S02]  /*16c0*/  DFMA R16, R4, R16, 6.75539944105574400000e+15 ;  /* 0x433800000410742b */ /* 0x000fe40000000010 */
[----:B------:R-:W-:Y:S01]  /*16d0*/  FSETP.GEU.AND P0, PT, |R5|, 4.1917929649353027344, PT ;  /* 0x4086232b0500780b */ /* 0x000fe20003f0e200 */
[----:B------:R-:W-:-:S05]  /*16e0*/  DADD R2, R2, -R4 ;  /* 0x0000000002027229 */ /* 0x000fca0000000804 */
[----:B------:R-:W-:-:S03]  /*16f0*/  DADD R20, R16, -6.75539944105574400000e+15 ;  /* 0xc338000010147429 */ /* 0x000fc60000000000 */
[----:B------:R-:W-:-:S05]  /*1700*/  DADD R18, R18, R2 ;  /* 0x0000000012127229 */ /* 0x000fca0000000002 */
[----:B------:R-:W-:Y:S01]  /*1710*/  DFMA R22, R20, -UR6, R4 ;  /* 0x8000000614167c2b */ /* 0x000fe20008000004 */
[----:B------:R-:W-:Y:S01]  /*1720*/  UMOV UR6, 0x3b39803f ;  /* 0x3b39803f00067882 */ /* 0x000fe20000000000 */
[----:B------:R-:W-:-:S06]  /*1730*/  UMOV UR7, 0x3c7abc9e ;  /* 0x3c7abc9e00077882 */ /* 0x000fcc0000000000 */
[----:B------:R-:W-:Y:S01]  /*1740*/  DFMA R20, R20, -UR6, R22 ;  /* 0x8000000614147c2b */ /* 0x000fe20008000016 */
[----:B------:R-:W-:Y:S01]  /*1750*/  UMOV UR6, 0x69ce2bdf ;  /* 0x69ce2bdf00067882 */ /* 0x000fe20000000000 */
[----:B------:R-:W-:Y:S01]  /*1760*/  IMAD.MOV.U32 R22, RZ, RZ, -0x35dec16 ;  /* 0xfca213eaff167424 */ /* 0x000fe200078e00ff */
[----:B------:R-:W-:Y:S01]  /*1770*/  UMOV UR7, 0x3e5ade15 ;  /* 0x3e5ade1500077882 */ /* 0x000fe20000000000 */
[----:B------:R-:W-:-:S06]  /*1780*/  IMAD.MOV.U32 R23, RZ, RZ, 0x3e928af3 ;  /* 0x3e928af3ff177424 */ /* 0x000fcc00078e00ff */
[----:B------:R-:W-:Y:S01]  /*1790*/  DFMA R22, R20, UR6, R22 ;  /* 0x0000000614167c2b */ /* 0x000fe20008000016 */
[----:B------:R-:W-:Y:S01]  /*17a0*/  UMOV UR6, 0x62401315 ;  /* 0x6240131500067882 */ /* 0x000fe20000000000 */
[----:B------:R-:W-:-:S06]  /*17b0*/  UMOV UR7, 0x3ec71dee ;  /* 0x3ec71dee00077882 */ /* 0x000fcc0000000000 */
[----:B------:R-:W-:Y:S01]  /*17c0*/  DFMA R22, R20, R22, UR6 ;  /* 0x0000000614167e2b */ /* 0x000fe20008000016 */
        /* <DEDUP_REMOVED lines=20> */
[----:B------:R-:W-:-:S08]  /*1910*/  DFMA R22, R20, R22, UR6 ;  /* 0x0000000614167e2b */ /* 0x000fd00008000016 */
[----:B------:R-:W-:-:S08]  /*1920*/  DFMA R22, R20, R22, 1 ;  /* 0x3ff000001416742b */ /* 0x000fd00000000016 */
[----:B------:R-:W-:-:S10]  /*1930*/  DFMA R22, R20, R22, 1 ;  /* 0x3ff000001416742b */ /* 0x000fd40000000016 */
[----:B------:R-:W-:Y:S02]  /*1940*/  IMAD R3, R16, 0x100000, R23 ;  /* 0x0010000010037824 */ /* 0x000fe400078e0217 */
[----:B------:R-:W-:Y:S01]  /*1950*/  IMAD.MOV.U32 R2, RZ, RZ, R22 ;  /* 0x000000ffff027224 */ /* 0x000fe200078e0016 */
[----:B------:R-:W-:Y:S06]  /*1960*/  @!P0 BRA `(.L_x_18) ;  /* 0x0000000000348947 */ /* 0x000fec0003800000 */
[----:B------:R-:W-:Y:S01]  /*1970*/  FSETP.GEU.AND P1, PT, |R5|, 4.2275390625, PT ;  /* 0x408748000500780b */ /* 0x000fe20003f2e200 */
[C---:B------:R-:W-:Y:S02]  /*1980*/  DADD R20, R4.reuse, +INF ;  /* 0x7ff0000004147429 */ /* 0x040fe40000000000 */
[----:B------:R-:W-:-:S08]  /*1990*/  DSETP.GEU.AND P0, PT, R4, RZ, PT ;  /* 0x000000ff0400722a */ /* 0x000fd00003f0e000 */
[----:B------:R-:W-:Y:S02]  /*19a0*/  FSEL R3, R21, RZ, P0 ;  /* 0x000000ff15037208 */ /* 0x000fe40000000000 */
[----:B------:R-:W-:Y:S01]  /*19b0*/  @!P1 LEA.HI R2, R16, R16, RZ, 0x1 ;  /* 0x0000001010029211 */ /* 0x000fe200078f08ff */
[----:B------:R-:W-:-:S03]  /*19c0*/  @!P1 IMAD.MOV.U32 R4, RZ, RZ, R22 ;  /* 0x000000ffff049224 */ /* 0x000fc600078e0016 */
[----:B------:R-:W-:Y:S02]  /*19d0*/  @!P1 SHF.R.S32.HI R5, RZ, 0x1, R2 ;  /* 0x00000001ff059819 */ /* 0x000fe40000011402 */
[----:B------:R-:W-:Y:S02]  /*19e0*/  FSEL R2, R20, RZ, P0 ;  /* 0x000000ff14027208 */ /* 0x000fe40000000000 */
[----:B------:R-:W-:Y:S01]  /*19f0*/  @!P1 IADD3 R16, PT, PT, R16, -R5, RZ ;  /* 0x8000000510109210 */ /* 0x000fe20007ffe0ff */
[----:B------:R-:W-:-:S03]  /*1a00*/  @!P1 IMAD R5, R5, 0x100000, R23 ;  /* 0x0010000005059824 */ /* 0x000fc600078e0217 */
[----:B------:R-:W-:Y:S01]  /*1a10*/  @!P1 LEA R17, R16, 0x3ff00000, 0x14 ;  /* 0x3ff0000010119811 */ /* 0x000fe200078ea0ff */
[----:B------:R-:W-:-:S06]  /*1a20*/  @!P1 IMAD.MOV.U32 R16, RZ, RZ, RZ ;  /* 0x000000ffff109224 */ /* 0x000fcc00078e00ff */
[----:B------:R-:W-:-:S11]  /*1a30*/  @!P1 DMUL R2, R4, R16 ;  /* 0x0000001004029228 */ /* 0x000fd60000000000 */
.L_x_18:
[----:B------:R-:W-:Y:S02]  /*1a40*/  DFMA R4, R18, R2, R2 ;  /* 0x000000021204722b */ /* 0x000fe40000000002 */
[----:B------:R-:W-:-:S08]  /*1a50*/  DSETP.NEU.AND P0, PT, |R2|, +INF , PT ;  /* 0x7ff000000200742a */ /* 0x000fd00003f0d200 */
[----:B------:R-:W-:Y:S01]  /*1a60*/  FSEL R20, R2, R4, !P0 ;  /* 0x0000000402147208 */ /* 0x000fe20004000000 */
[----:B------:R-:W-:Y:S01]  /*1a70*/  IMAD.MOV.U32 R2, RZ, RZ, R0 ;  /* 0x000000ffff027224 */ /* 0x000fe200078e0000 */
[----:B------:R-:W-:Y:S01]  /*1a80*/  FSEL R21, R3, R5, !P0 ;  /* 0x0000000503157208 */ /* 0x000fe20004000000 */
[----:B------:R-:W-:-:S04]  /*1a90*/  IMAD.MOV.U32 R3, RZ, RZ, 0x0 ;  /* 0x00000000ff037424 */ /* 0x000fc800078e00ff */
[----:B------:R-:W-:Y:S05]  /*1aa0*/  RET.REL.NODEC R2 `(_Z15SolveOdesKerneldPdS_) ;  /* 0xffffffe402547950 */ /* 0x000fea0003c3ffff */
.L_x_19:
[----:B------:R-:W-:-:S00]  /*1ab0*/  BRA `(.L_x_19) ;  /* 0xfffffffc00fc7947 */ /* 0x000fc0000383ffff */
[----:B------:R-:W-:-:S00]  /*1ac0*/  NOP ;  /* 0x0000000000007918 */ /* 0x000fc00000000000 */
        /* <DEDUP_REMOVED lines=11> */
.L_x_22:


//--------------------- .text._Z26SetInitialConditionsKernelPd --------------------------
	.section	.text._Z26SetInitialConditionsKernelPd,"ax",@progbits
	.align	128
        .global         _Z26SetInitialConditionsKernelPd
        .type           _Z26SetInitialConditionsKernelPd,@function
        .size           _Z26SetInitialConditionsKernelPd,(.L_x_24 - _Z26SetInitialConditionsKernelPd)
        .other          _Z26SetInitialConditionsKernelPd,@"STO_CUDA_ENTRY STV_DEFAULT"
_Z26SetInitialConditionsKernelPd:
.text._Z26SetInitialConditionsKernelPd:
        /* <DEDUP_REMOVED lines=9> */
[----:B------:R-:W-:Y:S02]  /*0090*/  HFMA2 R8, -RZ, RZ, 8.28125, 0.000586032867431640625 ;  /* 0x482410cdff087431 */ /* 0x000fe400000001ff */
[----:B------:R-:W-:Y:S01]  /*00a0*/  IMAD.MOV.U32 R6, RZ, RZ, -0x2e3bd6e0 ;  /* 0xd1c42920ff067424 */ /* 0x000fe200078e00ff */
[----:B------:R-:W-:Y:S01]  /*00b0*/  MOV R9, 0x3fec207c ;  /* 0x3fec207c00097802 */ /* 0x000fe20000000f00 */
[----:B------:R-:W2:Y:S01]  /*00c0*/  LDCU.64 UR4, c[0x0][0x358] ;  /* 0x00006b00ff0477ac */ /* 0x000ea20008000a00 */
[----:B------:R-:W-:Y:S02]  /*00d0*/  IMAD.MOV.U32 R7, RZ, RZ, 0x3ee1348f ;  /* 0x3ee1348fff077424 */ /* 0x000fe400078e00ff */
[----:B0-----:R-:W-:-:S03]  /*00e0*/  IMAD.WIDE R2, R5, 0x8, R2 ;  /* 0x0000000805027825 */ /* 0x001fc600078e0202 */
[----:B-1----:R-:W-:Y:S02]  /*00f0*/  IADD3 R4, P0, PT, R2, UR6, RZ ;  /* 0x0000000602047c10 */ /* 0x002fe4000ff1e0ff */
[----:B--2---:R-:W-:Y:S02]  /*0100*/  STG.E.64 desc[UR4][R2.64], R6 ;  /* 0x0000000602007986 */ /* 0x004fe4000c101b04 */
[----:B------:R-:W-:-:S05]  /*0110*/  IADD3.X R5, PT, PT, R3, UR7, RZ, P0, !PT ;  /* 0x0000000703057c10 */ /* 0x000fca00087fe4ff */
[----:B------:R-:W-:Y:S01]  /*0120*/  STG.E.64 desc[UR4][R4.64], R8 ;  /* 0x0000000804007986 */ /* 0x000fe2000c101b04 */
[----:B------:R-:W-:Y:S05]  /*0130*/  EXIT ;  /* 0x000000000000794d */ /* 0x000fea0003800000 */
.L_x_20:
        /* <DEDUP_REMOVED lines=12> */
.L_x_24:


//--------------------- .nv.shared.reserved.0     --------------------------
	.section	.nv.shared.reserved.0,"aw",@nobits
	.weak		__nv_reservedSMEM_offset_0_alias
	.size		__nv_reservedSMEM_offset_0_alias, 0, 64
	.other		__nv_reservedSMEM_offset_0_alias,@"STO_CUDA_RESERVED_SHARED STV_DEFAULT"
__nv_reservedSMEM_offset_0_alias:
	.zero		0
	.zero		64


//--------------------- .nv.constant0._Z15SolveOdesKerneldPdS_ --------------------------
	.section	.nv.constant0._Z15SolveOdesKerneldPdS_,"a",@progbits
	.sectionflags	@""
	.align	4
.nv.constant0._Z15SolveOdesKerneldPdS_:
	.zero		920


//--------------------- .nv.constant0._Z26SetInitialConditionsKernelPd --------------------------
	.section	.nv.constant0._Z26SetInitialConditionsKernelPd,"a",@progbits
	.sectionflags	@""
	.align	4
.nv.constant0._Z26SetInitialConditionsKernelPd:
	.zero		904


//--------------------- SYMBOLS --------------------------

	.type		.nv.reservedSmem.offset0,@object
	.size		.nv.reservedSmem.offset0,0x4
